//
// Generated by NVIDIA NVVM Compiler
//
// Compiler Build ID: CL-36424714
// Cuda compilation tools, release 13.0, V13.0.88
// Based on NVVM 20.0.0
//

.version 9.0
.target sm_100
.address_size 64

	// .globl	_Z6get_GjPdS_P7double2
.func  (.param .align 16 .b8 func_retval0[16]) __internal_trig_reduction_slowpathd
(
	.param .b64 __internal_trig_reduction_slowpathd_param_0
)
;
.func  (.param .b64 func_retval0) __internal_accurate_pow
(
	.param .b64 __internal_accurate_pow_param_0
)
;
.extern .shared .align 16 .b8 share[];
.global .align 8 .b8 __cudart_i2opi_d[144] = {8, 93, 141, 31, 177, 95, 251, 107, 234, 146, 82, 138, 247, 57, 7, 61, 123, 241, 229, 235, 199, 186, 39, 117, 45, 234, 95, 158, 102, 63, 70, 79, 183, 9, 203, 39, 207, 126, 54, 109, 31, 109, 10, 90, 139, 17, 47, 239, 15, 152, 5, 222, 255, 151, 248, 31, 59, 40, 249, 189, 139, 95, 132, 156, 244, 57, 83, 131, 57, 214, 145, 57, 65, 126, 95, 180, 38, 112, 156, 233, 132, 68, 187, 46, 245, 53, 130, 232, 62, 167, 41, 177, 28, 235, 29, 254, 28, 146, 209, 9, 234, 46, 73, 6, 224, 210, 77, 66, 58, 110, 36, 183, 97, 197, 187, 222, 171, 99, 81, 254, 65, 144, 67, 60, 153, 149, 98, 219, 192, 221, 52, 245, 209, 87, 39, 252, 41, 21, 68, 78, 110, 131, 249, 162};

.visible .entry _Z6get_GjPdS_P7double2(
	.param .u64 .ptr .align 1 _Z6get_GjPdS_P7double2_param_0,
	.param .u64 .ptr .align 1 _Z6get_GjPdS_P7double2_param_1,
	.param .u64 .ptr .align 1 _Z6get_GjPdS_P7double2_param_2
)
{
	.reg .pred 	%p<5>;
	.reg .b32 	%r<22>;
	.reg .b64 	%rd<13>;
	.reg .b64 	%fd<42>;

	ld.param.u64 	%rd1, [_Z6get_GjPdS_P7double2_param_0];
	ld.param.u64 	%rd3, [_Z6get_GjPdS_P7double2_param_1];
	ld.param.u64 	%rd2, [_Z6get_GjPdS_P7double2_param_2];
	cvta.to.global.u64 	%rd4, %rd3;
	mov.u32 	%r5, %tid.x;
	mov.u32 	%r6, %ctaid.x;
	mov.u32 	%r7, %ntid.x;
	mad.lo.s32 	%r1, %r6, %r7, %r5;
	mul.wide.s32 	%rd5, %r1, 8;
	add.s64 	%rd6, %rd4, %rd5;
	ld.global.f64 	%fd1, [%rd6];
	abs.f64 	%fd2, %fd1;
	setp.neu.f64 	%p1, %fd2, 0d7FF0000000000000;
	@%p1 bra 	$L__BB0_2;
	mov.f64 	%fd18, 0d0000000000000000;
	mul.rn.f64 	%fd39, %fd1, %fd18;
	mov.b32 	%r21, 0;
	bra.uni 	$L__BB0_4;
$L__BB0_2:
	mul.f64 	%fd13, %fd1, 0d3FE45F306DC9C883;
	cvt.rni.s32.f64 	%r21, %fd13;
	cvt.rn.f64.s32 	%fd14, %r21;
	fma.rn.f64 	%fd15, %fd14, 0dBFF921FB54442D18, %fd1;
	fma.rn.f64 	%fd16, %fd14, 0dBC91A62633145C00, %fd15;
	fma.rn.f64 	%fd39, %fd14, 0dB97B839A252049C0, %fd16;
	setp.ltu.f64 	%p2, %fd2, 0d41E0000000000000;
	@%p2 bra 	$L__BB0_4;
	{ // callseq 0, 0
	.param .b64 param0;
	st.param.f64 	[param0], %fd1;
	.param .align 16 .b8 retval0[16];
	call.uni (retval0), 
	__internal_trig_reduction_slowpathd, 
	(
	param0
	);
	ld.param.f64 	%fd39, [retval0];
	ld.param.b32 	%r21, [retval0+8];
	} // callseq 0
$L__BB0_4:
	mul.rn.f64 	%fd19, %fd39, %fd39;
	fma.rn.f64 	%fd20, %fd19, 0dBDA8FF8320FD8164, 0d3E21EEA7C1EF8528;
	fma.rn.f64 	%fd21, %fd20, %fd19, 0dBE927E4F8E06E6D9;
	fma.rn.f64 	%fd22, %fd21, %fd19, 0d3EFA01A019DDBCE9;
	fma.rn.f64 	%fd23, %fd22, %fd19, 0dBF56C16C16C15D47;
	fma.rn.f64 	%fd24, %fd23, %fd19, 0d3FA5555555555551;
	fma.rn.f64 	%fd25, %fd24, %fd19, 0dBFE0000000000000;
	fma.rn.f64 	%fd26, %fd25, %fd19, 0d3FF0000000000000;
	fma.rn.f64 	%fd27, %fd19, 0d3DE5DB65F9785EBA, 0dBE5AE5F12CB0D246;
	fma.rn.f64 	%fd28, %fd27, %fd19, 0d3EC71DE369ACE392;
	fma.rn.f64 	%fd29, %fd28, %fd19, 0dBF2A01A019DB62A1;
	fma.rn.f64 	%fd30, %fd29, %fd19, 0d3F81111111110818;
	fma.rn.f64 	%fd31, %fd30, %fd19, 0dBFC5555555555554;
	fma.rn.f64 	%fd32, %fd31, %fd19, 0d0000000000000000;
	fma.rn.f64 	%fd33, %fd32, %fd39, %fd39;
	and.b32  	%r10, %r21, 1;
	setp.eq.b32 	%p3, %r10, 1;
	{
	.reg .b32 %temp; 
	mov.b64 	{%temp, %r11}, %fd33;
	}
	{
	.reg .b32 %temp; 
	mov.b64 	{%r12, %temp}, %fd33;
	}
	xor.b32  	%r13, %r11, -2147483648;
	mov.b64 	%fd34, {%r12, %r13};
	selp.f64 	%fd40, %fd26, %fd33, %p3;
	selp.f64 	%fd41, %fd34, %fd26, %p3;
	and.b32  	%r14, %r21, 2;
	setp.eq.s32 	%p4, %r14, 0;
	@%p4 bra 	$L__BB0_6;
	{
	.reg .b32 %temp; 
	mov.b64 	{%temp, %r15}, %fd40;
	}
	{
	.reg .b32 %temp; 
	mov.b64 	{%r16, %temp}, %fd40;
	}
	xor.b32  	%r17, %r15, -2147483648;
	mov.b64 	%fd40, {%r16, %r17};
	{
	.reg .b32 %temp; 
	mov.b64 	{%temp, %r18}, %fd41;
	}
	{
	.reg .b32 %temp; 
	mov.b64 	{%r19, %temp}, %fd41;
	}
	xor.b32  	%r20, %r18, -2147483648;
	mov.b64 	%fd41, {%r19, %r20};
$L__BB0_6:
	cvta.to.global.u64 	%rd7, %rd1;
	cvta.to.global.u64 	%rd8, %rd2;
	add.s64 	%rd10, %rd7, %rd5;
	ld.global.f64 	%fd35, [%rd10];
	mul.f64 	%fd36, %fd41, %fd35;
	mul.wide.s32 	%rd11, %r1, 16;
	add.s64 	%rd12, %rd8, %rd11;
	st.global.f64 	[%rd12], %fd36;
	ld.global.f64 	%fd37, [%rd10];
	mul.f64 	%fd38, %fd40, %fd37;
	st.global.f64 	[%rd12+8], %fd38;
	ret;

}
	// .globl	_Z17mult_complex_1to1P7double2S0_S0_
.visible .entry _Z17mult_complex_1to1P7double2S0_S0_(
	.param .u64 .ptr .align 1 _Z17mult_complex_1to1P7double2S0_S0__param_0,
	.param .u64 .ptr .align 1 _Z17mult_complex_1to1P7double2S0_S0__param_1,
	.param .u64 .ptr .align 1 _Z17mult_complex_1to1P7double2S0_S0__param_2
)
{
	.reg .b32 	%r<8>;
	.reg .b64 	%rd<11>;
	.reg .b64 	%fd<10>;

	ld.param.u64 	%rd1, [_Z17mult_complex_1to1P7double2S0_S0__param_0];
	ld.param.u64 	%rd2, [_Z17mult_complex_1to1P7double2S0_S0__param_1];
	ld.param.u64 	%rd3, [_Z17mult_complex_1to1P7double2S0_S0__param_2];
	cvta.to.global.u64 	%rd4, %rd3;
	cvta.to.global.u64 	%rd5, %rd2;
	cvta.to.global.u64 	%rd6, %rd1;
	mov.u32 	%r1, %tid.x;
	mov.u32 	%r2, %ctaid.x;
	mov.u32 	%r3, %ntid.x;
	mov.u32 	%r4, %ctaid.y;
	mov.u32 	%r5, %nctaid.x;
	mad.lo.s32 	%r6, %r5, %r4, %r2;
	mad.lo.s32 	%r7, %r6, %r3, %r1;
	mul.wide.s32 	%rd7, %r7, 16;
	add.s64 	%rd8, %rd6, %rd7;
	ld.global.v2.f64 	{%fd1, %fd2}, [%rd8];
	add.s64 	%rd9, %rd5, %rd7;
	ld.global.v2.f64 	{%fd3, %fd4}, [%rd9];
	mul.f64 	%fd5, %fd1, %fd3;
	mul.f64 	%fd6, %fd2, %fd4;
	sub.f64 	%fd7, %fd5, %fd6;
	mul.f64 	%fd8, %fd1, %fd4;
	fma.rn.f64 	%fd9, %fd2, %fd3, %fd8;
	add.s64 	%rd10, %rd4, %rd7;
	st.global.v2.f64 	[%rd10], {%fd7, %fd9};
	ret;

}
	// .globl	_Z17mult_complex_1tonP7double2S0_S0_
.visible .entry _Z17mult_complex_1tonP7double2S0_S0_(
	.param .u64 .ptr .align 1 _Z17mult_complex_1tonP7double2S0_S0__param_0,
	.param .u64 .ptr .align 1 _Z17mult_complex_1tonP7double2S0_S0__param_1,
	.param .u64 .ptr .align 1 _Z17mult_complex_1tonP7double2S0_S0__param_2
)
{
	.reg .b32 	%r<9>;
	.reg .b64 	%rd<12>;
	.reg .b64 	%fd<10>;

	ld.param.u64 	%rd1, [_Z17mult_complex_1tonP7double2S0_S0__param_0];
	ld.param.u64 	%rd2, [_Z17mult_complex_1tonP7double2S0_S0__param_1];
	ld.param.u64 	%rd3, [_Z17mult_complex_1tonP7double2S0_S0__param_2];
	cvta.to.global.u64 	%rd4, %rd3;
	cvta.to.global.u64 	%rd5, %rd2;
	cvta.to.global.u64 	%rd6, %rd1;
	mov.u32 	%r1, %tid.x;
	mov.u32 	%r2, %ctaid.x;
	mov.u32 	%r3, %ntid.x;
	mad.lo.s32 	%r4, %r2, %r3, %r1;
	mov.u32 	%r5, %ctaid.y;
	mul.lo.s32 	%r6, %r5, %r3;
	mov.u32 	%r7, %nctaid.x;
	mad.lo.s32 	%r8, %r6, %r7, %r4;
	mul.wide.s32 	%rd7, %r4, 16;
	add.s64 	%rd8, %rd6, %rd7;
	ld.global.v2.f64 	{%fd1, %fd2}, [%rd8];
	mul.wide.s32 	%rd9, %r8, 16;
	add.s64 	%rd10, %rd5, %rd9;
	ld.global.v2.f64 	{%fd3, %fd4}, [%rd10];
	mul.f64 	%fd5, %fd1, %fd3;
	mul.f64 	%fd6, %fd2, %fd4;
	sub.f64 	%fd7, %fd5, %fd6;
	mul.f64 	%fd8, %fd1, %fd4;
	fma.rn.f64 	%fd9, %fd2, %fd3, %fd8;
	add.s64 	%rd11, %rd4, %rd9;
	st.global.v2.f64 	[%rd11], {%fd7, %fd9};
	ret;

}
	// .globl	_Z10get_E_GwkjPdP7double2S_S1_
.visible .entry _Z10get_E_GwkjPdP7double2S_S1_(
	.param .u64 .ptr .align 1 _Z10get_E_GwkjPdP7double2S_S1__param_0,
	.param .u64 .ptr .align 1 _Z10get_E_GwkjPdP7double2S_S1__param_1,
	.param .u64 .ptr .align 1 _Z10get_E_GwkjPdP7double2S_S1__param_2,
	.param .u64 .ptr .align 1 _Z10get_E_GwkjPdP7double2S_S1__param_3
)
{
	.reg .pred 	%p<18>;
	.reg .b32 	%r<26>;
	.reg .b64 	%rd<17>;
	.reg .b64 	%fd<60>;

	ld.param.u64 	%rd5, [_Z10get_E_GwkjPdP7double2S_S1__param_0];
	ld.param.u64 	%rd6, [_Z10get_E_GwkjPdP7double2S_S1__param_1];
	ld.param.u64 	%rd3, [_Z10get_E_GwkjPdP7double2S_S1__param_2];
	ld.param.u64 	%rd4, [_Z10get_E_GwkjPdP7double2S_S1__param_3];
	cvta.to.global.u64 	%rd7, %rd5;
	cvta.to.global.u64 	%rd8, %rd6;
	mov.u32 	%r5, %tid.x;
	mov.u32 	%r6, %ctaid.x;
	mov.u32 	%r7, %ntid.x;
	mov.u32 	%r8, %ctaid.y;
	mov.u32 	%r9, %nctaid.x;
	mad.lo.s32 	%r10, %r9, %r8, %r6;
	mad.lo.s32 	%r1, %r10, %r7, %r5;
	mul.wide.s32 	%rd9, %r1, 16;
	add.s64 	%rd1, %rd8, %rd9;
	ld.global.v2.f64 	{%fd10, %fd11}, [%rd1];
	abs.f64 	%fd12, %fd10;
	abs.f64 	%fd13, %fd11;
	setp.gt.f64 	%p1, %fd12, %fd13;
	selp.f64 	%fd14, %fd12, %fd13, %p1;
	selp.f64 	%fd15, %fd13, %fd12, %p1;
	div.rn.f64 	%fd16, %fd15, %fd14;
	fma.rn.f64 	%fd17, %fd16, %fd16, 0d3FF0000000000000;
	sqrt.rn.f64 	%fd18, %fd17;
	mul.f64 	%fd19, %fd14, %fd18;
	setp.eq.f64 	%p2, %fd14, 0d0000000000000000;
	setp.gt.f64 	%p3, %fd14, 0d7FEFFFFFFFFFFFFF;
	setp.gt.f64 	%p4, %fd15, 0d7FEFFFFFFFFFFFFF;
	add.f64 	%fd20, %fd12, %fd13;
	selp.f64 	%fd21, %fd20, %fd19, %p3;
	selp.f64 	%fd22, %fd20, %fd21, %p2;
	selp.f64 	%fd1, %fd20, %fd22, %p4;
	mul.wide.s32 	%rd10, %r1, 8;
	add.s64 	%rd2, %rd7, %rd10;
	ld.global.f64 	%fd23, [%rd2];
	sub.f64 	%fd2, %fd23, %fd1;
	{
	.reg .b32 %temp; 
	mov.b64 	{%temp, %r2}, %fd2;
	}
	mov.f64 	%fd24, 0d4000000000000000;
	{
	.reg .b32 %temp; 
	mov.b64 	{%temp, %r11}, %fd24;
	}
	and.b32  	%r4, %r11, 2146435072;
	setp.eq.s32 	%p5, %r4, 1062207488;
	abs.f64 	%fd3, %fd2;
	{ // callseq 1, 0
	.param .b64 param0;
	st.param.f64 	[param0], %fd3;
	.param .b64 retval0;
	call.uni (retval0), 
	__internal_accurate_pow, 
	(
	param0
	);
	ld.param.f64 	%fd25, [retval0];
	} // callseq 1
	setp.lt.s32 	%p6, %r2, 0;
	neg.f64 	%fd27, %fd25;
	selp.f64 	%fd28, %fd27, %fd25, %p5;
	selp.f64 	%fd59, %fd28, %fd25, %p6;
	setp.neu.f64 	%p7, %fd2, 0d0000000000000000;
	@%p7 bra 	$L__BB3_2;
	setp.eq.s32 	%p8, %r4, 1062207488;
	selp.b32 	%r12, %r2, 0, %p8;
	setp.lt.s32 	%p9, %r11, 0;
	or.b32  	%r13, %r12, 2146435072;
	selp.b32 	%r14, %r13, %r12, %p9;
	mov.b32 	%r15, 0;
	mov.b64 	%fd59, {%r15, %r14};
$L__BB3_2:
	add.f64 	%fd29, %fd2, 0d4000000000000000;
	{
	.reg .b32 %temp; 
	mov.b64 	{%temp, %r16}, %fd29;
	}
	and.b32  	%r17, %r16, 2146435072;
	setp.ne.s32 	%p10, %r17, 2146435072;
	@%p10 bra 	$L__BB3_7;
	setp.num.f64 	%p11, %fd2, %fd2;
	@%p11 bra 	$L__BB3_5;
	mov.f64 	%fd30, 0d4000000000000000;
	add.rn.f64 	%fd59, %fd2, %fd30;
	bra.uni 	$L__BB3_7;
$L__BB3_5:
	setp.neu.f64 	%p12, %fd3, 0d7FF0000000000000;
	@%p12 bra 	$L__BB3_7;
	setp.lt.s32 	%p13, %r2, 0;
	setp.eq.s32 	%p14, %r4, 1062207488;
	setp.lt.s32 	%p15, %r11, 0;
	selp.b32 	%r19, 0, 2146435072, %p15;
	and.b32  	%r20, %r11, 2147483647;
	setp.ne.s32 	%p16, %r20, 1071644672;
	or.b32  	%r21, %r19, -2147483648;
	selp.b32 	%r22, %r21, %r19, %p16;
	selp.b32 	%r23, %r22, %r19, %p14;
	selp.b32 	%r24, %r23, %r19, %p13;
	mov.b32 	%r25, 0;
	mov.b64 	%fd59, {%r25, %r24};
$L__BB3_7:
	cvta.to.global.u64 	%rd11, %rd3;
	cvta.to.global.u64 	%rd12, %rd4;
	setp.eq.f64 	%p17, %fd2, 0d3FF0000000000000;
	selp.f64 	%fd31, 0d3FF0000000000000, %fd59, %p17;
	add.s64 	%rd14, %rd11, %rd10;
	st.global.f64 	[%rd14], %fd31;
	ld.global.v2.f64 	{%fd32, %fd33}, [%rd1];
	abs.f64 	%fd34, %fd1;
	rcp.rn.f64 	%fd35, %fd34;
	mul.f64 	%fd36, %fd35, %fd32;
	mul.f64 	%fd37, %fd35, %fd33;
	mul.f64 	%fd38, %fd1, %fd35;
	mul.f64 	%fd39, %fd35, 0d0000000000000000;
	mul.f64 	%fd40, %fd39, %fd39;
	fma.rn.f64 	%fd41, %fd38, %fd38, %fd40;
	rcp.rn.f64 	%fd42, %fd41;
	mul.f64 	%fd43, %fd39, %fd37;
	fma.rn.f64 	%fd44, %fd38, %fd36, %fd43;
	mul.f64 	%fd45, %fd42, %fd44;
	mul.f64 	%fd46, %fd38, %fd37;
	mul.f64 	%fd47, %fd39, %fd36;
	sub.f64 	%fd48, %fd46, %fd47;
	mul.f64 	%fd49, %fd42, %fd48;
	ld.global.f64 	%fd50, [%rd2];
	mul.f64 	%fd51, %fd50, %fd45;
	mul.f64 	%fd52, %fd49, 0d0000000000000000;
	sub.f64 	%fd53, %fd51, %fd52;
	mul.f64 	%fd54, %fd45, 0d0000000000000000;
	fma.rn.f64 	%fd55, %fd50, %fd49, %fd54;
	sub.f64 	%fd56, %fd53, %fd32;
	sub.f64 	%fd57, %fd55, %fd33;
	add.s64 	%rd16, %rd12, %rd9;
	st.global.v2.f64 	[%rd16], {%fd56, %fd57};
	ret;

}
	// .globl	_Z5sum_EiPd
.visible .entry _Z5sum_EiPd(
	.param .u32 _Z5sum_EiPd_param_0,
	.param .u64 .ptr .align 1 _Z5sum_EiPd_param_1
)
{
	.reg .pred 	%p<10>;
	.reg .b32 	%r<165>;
	.reg .b64 	%rd<63>;
	.reg .b64 	%fd<81>;

	ld.param.u32 	%r160, [_Z5sum_EiPd_param_0];
	ld.param.u64 	%rd3, [_Z5sum_EiPd_param_1];
	cvta.to.global.u64 	%rd1, %rd3;
	mov.u32 	%r76, %tid.x;
	mov.u32 	%r1, %ctaid.x;
	mov.u32 	%r2, %ntid.x;
	mad.lo.s32 	%r77, %r1, %r2, %r76;
	mul.wide.s32 	%rd4, %r77, 8;
	add.s64 	%rd2, %rd1, %rd4;
	ld.global.f64 	%fd80, [%rd2];
	setp.lt.s32 	%p1, %r160, 2;
	@%p1 bra 	$L__BB4_13;
	mov.u32 	%r3, %nctaid.x;
	add.s32 	%r4, %r160, -1;
	add.s32 	%r78, %r160, -2;
	setp.lt.u32 	%p2, %r78, 15;
	@%p2 bra 	$L__BB4_4;
	mad.lo.s32 	%r80, %r3, %r78, %r1;
	mad.lo.s32 	%r158, %r2, %r80, %r76;
	add.s32 	%r82, %r160, -3;
	mad.lo.s32 	%r83, %r3, %r82, %r1;
	mad.lo.s32 	%r157, %r2, %r83, %r76;
	add.s32 	%r84, %r160, -4;
	mad.lo.s32 	%r85, %r3, %r84, %r1;
	mad.lo.s32 	%r156, %r2, %r85, %r76;
	add.s32 	%r86, %r160, -5;
	mad.lo.s32 	%r87, %r3, %r86, %r1;
	mad.lo.s32 	%r155, %r2, %r87, %r76;
	add.s32 	%r88, %r160, -6;
	mad.lo.s32 	%r89, %r3, %r88, %r1;
	mad.lo.s32 	%r154, %r2, %r89, %r76;
	add.s32 	%r90, %r160, -7;
	mad.lo.s32 	%r91, %r3, %r90, %r1;
	mad.lo.s32 	%r153, %r2, %r91, %r76;
	add.s32 	%r92, %r160, -8;
	mad.lo.s32 	%r93, %r3, %r92, %r1;
	mad.lo.s32 	%r152, %r2, %r93, %r76;
	add.s32 	%r94, %r160, -9;
	mad.lo.s32 	%r95, %r3, %r94, %r1;
	mad.lo.s32 	%r151, %r2, %r95, %r76;
	add.s32 	%r96, %r160, -10;
	mad.lo.s32 	%r97, %r3, %r96, %r1;
	mad.lo.s32 	%r150, %r2, %r97, %r76;
	add.s32 	%r98, %r160, -11;
	mad.lo.s32 	%r99, %r3, %r98, %r1;
	mad.lo.s32 	%r149, %r2, %r99, %r76;
	add.s32 	%r100, %r160, -12;
	mad.lo.s32 	%r101, %r3, %r100, %r1;
	mad.lo.s32 	%r148, %r2, %r101, %r76;
	add.s32 	%r102, %r160, -13;
	mad.lo.s32 	%r103, %r3, %r102, %r1;
	mad.lo.s32 	%r147, %r2, %r103, %r76;
	add.s32 	%r104, %r160, -14;
	mad.lo.s32 	%r105, %r3, %r104, %r1;
	mad.lo.s32 	%r146, %r2, %r105, %r76;
	add.s32 	%r106, %r160, -15;
	mad.lo.s32 	%r107, %r3, %r106, %r1;
	mad.lo.s32 	%r145, %r2, %r107, %r76;
	add.s32 	%r108, %r160, -16;
	mad.lo.s32 	%r109, %r3, %r108, %r1;
	mad.lo.s32 	%r144, %r2, %r109, %r76;
	mad.lo.s32 	%r110, %r3, %r4, %r1;
	mad.lo.s32 	%r143, %r2, %r110, %r76;
	and.b32  	%r111, %r4, -16;
	neg.s32 	%r142, %r111;
$L__BB4_3:
	.pragma "nounroll";
	mul.wide.u32 	%rd5, %r143, 8;
	add.s64 	%rd6, %rd1, %rd5;
	ld.global.f64 	%fd16, [%rd6];
	add.f64 	%fd17, %fd80, %fd16;
	mul.wide.u32 	%rd7, %r158, 8;
	add.s64 	%rd8, %rd1, %rd7;
	ld.global.f64 	%fd18, [%rd8];
	add.f64 	%fd19, %fd17, %fd18;
	mul.wide.u32 	%rd9, %r157, 8;
	add.s64 	%rd10, %rd1, %rd9;
	ld.global.f64 	%fd20, [%rd10];
	add.f64 	%fd21, %fd19, %fd20;
	mul.wide.u32 	%rd11, %r156, 8;
	add.s64 	%rd12, %rd1, %rd11;
	ld.global.f64 	%fd22, [%rd12];
	add.f64 	%fd23, %fd21, %fd22;
	mul.wide.u32 	%rd13, %r155, 8;
	add.s64 	%rd14, %rd1, %rd13;
	ld.global.f64 	%fd24, [%rd14];
	add.f64 	%fd25, %fd23, %fd24;
	mul.wide.u32 	%rd15, %r154, 8;
	add.s64 	%rd16, %rd1, %rd15;
	ld.global.f64 	%fd26, [%rd16];
	add.f64 	%fd27, %fd25, %fd26;
	mul.wide.u32 	%rd17, %r153, 8;
	add.s64 	%rd18, %rd1, %rd17;
	ld.global.f64 	%fd28, [%rd18];
	add.f64 	%fd29, %fd27, %fd28;
	mul.wide.u32 	%rd19, %r152, 8;
	add.s64 	%rd20, %rd1, %rd19;
	ld.global.f64 	%fd30, [%rd20];
	add.f64 	%fd31, %fd29, %fd30;
	mul.wide.u32 	%rd21, %r151, 8;
	add.s64 	%rd22, %rd1, %rd21;
	ld.global.f64 	%fd32, [%rd22];
	add.f64 	%fd33, %fd31, %fd32;
	mul.wide.u32 	%rd23, %r150, 8;
	add.s64 	%rd24, %rd1, %rd23;
	ld.global.f64 	%fd34, [%rd24];
	add.f64 	%fd35, %fd33, %fd34;
	mul.wide.u32 	%rd25, %r149, 8;
	add.s64 	%rd26, %rd1, %rd25;
	ld.global.f64 	%fd36, [%rd26];
	add.f64 	%fd37, %fd35, %fd36;
	mul.wide.u32 	%rd27, %r148, 8;
	add.s64 	%rd28, %rd1, %rd27;
	ld.global.f64 	%fd38, [%rd28];
	add.f64 	%fd39, %fd37, %fd38;
	mul.wide.u32 	%rd29, %r147, 8;
	add.s64 	%rd30, %rd1, %rd29;
	ld.global.f64 	%fd40, [%rd30];
	add.f64 	%fd41, %fd39, %fd40;
	mul.wide.u32 	%rd31, %r146, 8;
	add.s64 	%rd32, %rd1, %rd31;
	ld.global.f64 	%fd42, [%rd32];
	add.f64 	%fd43, %fd41, %fd42;
	mul.wide.u32 	%rd33, %r145, 8;
	add.s64 	%rd34, %rd1, %rd33;
	ld.global.f64 	%fd44, [%rd34];
	add.f64 	%fd45, %fd43, %fd44;
	add.s32 	%r160, %r160, -16;
	mul.wide.u32 	%rd35, %r144, 8;
	add.s64 	%rd36, %rd1, %rd35;
	ld.global.f64 	%fd46, [%rd36];
	add.f64 	%fd80, %fd45, %fd46;
	mul.lo.s32 	%r112, %r3, %r2;
	shl.b32 	%r113, %r112, 4;
	sub.s32 	%r158, %r158, %r113;
	sub.s32 	%r157, %r157, %r113;
	sub.s32 	%r156, %r156, %r113;
	sub.s32 	%r155, %r155, %r113;
	sub.s32 	%r154, %r154, %r113;
	sub.s32 	%r153, %r153, %r113;
	sub.s32 	%r152, %r152, %r113;
	sub.s32 	%r151, %r151, %r113;
	sub.s32 	%r150, %r150, %r113;
	sub.s32 	%r149, %r149, %r113;
	sub.s32 	%r148, %r148, %r113;
	sub.s32 	%r147, %r147, %r113;
	sub.s32 	%r146, %r146, %r113;
	sub.s32 	%r145, %r145, %r113;
	sub.s32 	%r144, %r144, %r113;
	sub.s32 	%r143, %r143, %r113;
	add.s32 	%r142, %r142, 16;
	setp.ne.s32 	%p3, %r142, 0;
	@%p3 bra 	$L__BB4_3;
$L__BB4_4:
	and.b32  	%r59, %r4, 15;
	setp.eq.s32 	%p4, %r59, 0;
	@%p4 bra 	$L__BB4_13;
	mov.u32 	%r60, %tid.x;
	mad.lo.s32 	%r61, %r1, %r2, %r60;
	mul.lo.s32 	%r62, %r3, %r2;
	and.b32  	%r63, %r4, 7;
	setp.lt.u32 	%p5, %r59, 8;
	@%p5 bra 	$L__BB4_7;
	add.s32 	%r114, %r160, -1;
	mul.lo.s32 	%r115, %r62, %r114;
	add.s32 	%r116, %r115, %r61;
	mul.wide.u32 	%rd37, %r116, 8;
	add.s64 	%rd38, %rd1, %rd37;
	ld.global.f64 	%fd48, [%rd38];
	add.f64 	%fd49, %fd80, %fd48;
	sub.s32 	%r117, %r115, %r62;
	add.s32 	%r118, %r117, %r61;
	mul.wide.u32 	%rd39, %r118, 8;
	add.s64 	%rd40, %rd1, %rd39;
	ld.global.f64 	%fd50, [%rd40];
	add.f64 	%fd51, %fd49, %fd50;
	sub.s32 	%r119, %r117, %r62;
	add.s32 	%r120, %r119, %r61;
	mul.wide.u32 	%rd41, %r120, 8;
	add.s64 	%rd42, %rd1, %rd41;
	ld.global.f64 	%fd52, [%rd42];
	add.f64 	%fd53, %fd51, %fd52;
	sub.s32 	%r121, %r119, %r62;
	add.s32 	%r122, %r121, %r61;
	mul.wide.u32 	%rd43, %r122, 8;
	add.s64 	%rd44, %rd1, %rd43;
	ld.global.f64 	%fd54, [%rd44];
	add.f64 	%fd55, %fd53, %fd54;
	sub.s32 	%r123, %r121, %r62;
	add.s32 	%r124, %r123, %r61;
	mul.wide.u32 	%rd45, %r124, 8;
	add.s64 	%rd46, %rd1, %rd45;
	ld.global.f64 	%fd56, [%rd46];
	add.f64 	%fd57, %fd55, %fd56;
	sub.s32 	%r125, %r123, %r62;
	add.s32 	%r126, %r125, %r61;
	mul.wide.u32 	%rd47, %r126, 8;
	add.s64 	%rd48, %rd1, %rd47;
	ld.global.f64 	%fd58, [%rd48];
	add.f64 	%fd59, %fd57, %fd58;
	sub.s32 	%r127, %r125, %r62;
	add.s32 	%r128, %r127, %r61;
	mul.wide.u32 	%rd49, %r128, 8;
	add.s64 	%rd50, %rd1, %rd49;
	ld.global.f64 	%fd60, [%rd50];
	add.f64 	%fd61, %fd59, %fd60;
	add.s32 	%r160, %r160, -8;
	sub.s32 	%r129, %r127, %r62;
	add.s32 	%r130, %r129, %r61;
	mul.wide.u32 	%rd51, %r130, 8;
	add.s64 	%rd52, %rd1, %rd51;
	ld.global.f64 	%fd62, [%rd52];
	add.f64 	%fd80, %fd61, %fd62;
$L__BB4_7:
	setp.eq.s32 	%p6, %r63, 0;
	@%p6 bra 	$L__BB4_13;
	and.b32  	%r66, %r4, 3;
	setp.lt.u32 	%p7, %r63, 4;
	@%p7 bra 	$L__BB4_10;
	add.s32 	%r131, %r160, -1;
	mul.lo.s32 	%r132, %r62, %r131;
	add.s32 	%r133, %r132, %r61;
	mul.wide.u32 	%rd53, %r133, 8;
	add.s64 	%rd54, %rd1, %rd53;
	ld.global.f64 	%fd64, [%rd54];
	add.f64 	%fd65, %fd80, %fd64;
	sub.s32 	%r134, %r132, %r62;
	add.s32 	%r135, %r134, %r61;
	mul.wide.u32 	%rd55, %r135, 8;
	add.s64 	%rd56, %rd1, %rd55;
	ld.global.f64 	%fd66, [%rd56];
	add.f64 	%fd67, %fd65, %fd66;
	sub.s32 	%r136, %r134, %r62;
	add.s32 	%r137, %r136, %r61;
	mul.wide.u32 	%rd57, %r137, 8;
	add.s64 	%rd58, %rd1, %rd57;
	ld.global.f64 	%fd68, [%rd58];
	add.f64 	%fd69, %fd67, %fd68;
	add.s32 	%r160, %r160, -4;
	sub.s32 	%r138, %r136, %r62;
	add.s32 	%r139, %r138, %r61;
	mul.wide.u32 	%rd59, %r139, 8;
	add.s64 	%rd60, %rd1, %rd59;
	ld.global.f64 	%fd70, [%rd60];
	add.f64 	%fd80, %fd69, %fd70;
$L__BB4_10:
	setp.eq.s32 	%p8, %r66, 0;
	@%p8 bra 	$L__BB4_13;
	add.s32 	%r140, %r160, -1;
	mad.lo.s32 	%r141, %r3, %r140, %r1;
	mad.lo.s32 	%r164, %r2, %r141, %r60;
	neg.s32 	%r163, %r66;
$L__BB4_12:
	.pragma "nounroll";
	mul.wide.u32 	%rd61, %r164, 8;
	add.s64 	%rd62, %rd1, %rd61;
	ld.global.f64 	%fd71, [%rd62];
	add.f64 	%fd80, %fd80, %fd71;
	sub.s32 	%r164, %r164, %r62;
	add.s32 	%r163, %r163, 1;
	setp.ne.s32 	%p9, %r163, 0;
	@%p9 bra 	$L__BB4_12;
$L__BB4_13:
	st.global.f64 	[%rd2], %fd80;
	ret;

}
	// .globl	_Z8sum_EtotPdS_
.visible .entry _Z8sum_EtotPdS_(
	.param .u64 .ptr .align 1 _Z8sum_EtotPdS__param_0,
	.param .u64 .ptr .align 1 _Z8sum_EtotPdS__param_1
)
{
	.reg .pred 	%p<5>;
	.reg .b32 	%r<16>;
	.reg .b64 	%rd<11>;
	.reg .b64 	%fd<8>;

	ld.param.u64 	%rd2, [_Z8sum_EtotPdS__param_0];
	ld.param.u64 	%rd1, [_Z8sum_EtotPdS__param_1];
	cvta.to.global.u64 	%rd3, %rd2;
	mov.u32 	%r1, %tid.x;
	mov.u32 	%r2, %ctaid.x;
	mov.u32 	%r15, %ntid.x;
	mul.lo.s32 	%r7, %r15, %r2;
	shl.b32 	%r8, %r7, 1;
	add.s32 	%r9, %r8, %r1;
	mul.wide.s32 	%rd4, %r9, 8;
	add.s64 	%rd5, %rd3, %rd4;
	ld.global.f64 	%fd1, [%rd5];
	add.s32 	%r10, %r9, %r15;
	mul.wide.u32 	%rd6, %r10, 8;
	add.s64 	%rd7, %rd3, %rd6;
	ld.global.f64 	%fd2, [%rd7];
	add.f64 	%fd3, %fd1, %fd2;
	shl.b32 	%r11, %r1, 3;
	mov.u32 	%r12, share;
	add.s32 	%r4, %r12, %r11;
	st.shared.f64 	[%r4], %fd3;
	bar.sync 	0;
	setp.lt.u32 	%p1, %r15, 2;
	@%p1 bra 	$L__BB5_4;
$L__BB5_1:
	shr.u32 	%r6, %r15, 1;
	setp.ge.u32 	%p2, %r1, %r6;
	@%p2 bra 	$L__BB5_3;
	shl.b32 	%r13, %r6, 3;
	add.s32 	%r14, %r4, %r13;
	ld.shared.f64 	%fd4, [%r14];
	ld.shared.f64 	%fd5, [%r4];
	add.f64 	%fd6, %fd4, %fd5;
	st.shared.f64 	[%r4], %fd6;
$L__BB5_3:
	bar.sync 	0;
	setp.gt.u32 	%p3, %r15, 3;
	mov.u32 	%r15, %r6;
	@%p3 bra 	$L__BB5_1;
$L__BB5_4:
	setp.ne.s32 	%p4, %r1, 0;
	@%p4 bra 	$L__BB5_6;
	ld.shared.f64 	%fd7, [share];
	cvta.to.global.u64 	%rd8, %rd1;
	mul.wide.u32 	%rd9, %r2, 8;
	add.s64 	%rd10, %rd8, %rd9;
	st.global.f64 	[%rd10], %fd7;
$L__BB5_6:
	ret;

}
	// .globl	_Z6get_dEiP7double2S0_Pd
.visible .entry _Z6get_dEiP7double2S0_Pd(
	.param .u32 _Z6get_dEiP7double2S0_Pd_param_0,
	.param .u64 .ptr .align 1 _Z6get_dEiP7double2S0_Pd_param_1,
	.param .u64 .ptr .align 1 _Z6get_dEiP7double2S0_Pd_param_2,
	.param .u64 .ptr .align 1 _Z6get_dEiP7double2S0_Pd_param_3
)
{
	.reg .pred 	%p<10>;
	.reg .b32 	%r<160>;
	.reg .b64 	%rd<72>;
	.reg .b64 	%fd<164>;

	ld.param.u32 	%r155, [_Z6get_dEiP7double2S0_Pd_param_0];
	ld.param.u64 	%rd4, [_Z6get_dEiP7double2S0_Pd_param_2];
	ld.param.u64 	%rd3, [_Z6get_dEiP7double2S0_Pd_param_3];
	cvta.to.global.u64 	%rd1, %rd4;
	mov.u32 	%r1, %tid.x;
	mov.u32 	%r2, %ctaid.x;
	mov.u32 	%r3, %ntid.x;
	mad.lo.s32 	%r4, %r2, %r3, %r1;
	mul.wide.s32 	%rd5, %r4, 16;
	add.s64 	%rd6, %rd1, %rd5;
	ld.global.v2.f64 	{%fd162, %fd29}, [%rd6];
	neg.f64 	%fd163, %fd29;
	setp.lt.s32 	%p1, %r155, 2;
	@%p1 bra 	$L__BB6_13;
	mov.u32 	%r5, %nctaid.x;
	mul.lo.s32 	%r6, %r5, %r3;
	add.s32 	%r7, %r155, -1;
	add.s32 	%r8, %r155, -2;
	setp.lt.u32 	%p2, %r8, 15;
	@%p2 bra 	$L__BB6_4;
	mad.lo.s32 	%r77, %r5, %r8, %r2;
	mad.lo.s32 	%r153, %r3, %r77, %r1;
	add.s32 	%r78, %r155, -3;
	mad.lo.s32 	%r79, %r5, %r78, %r2;
	mad.lo.s32 	%r152, %r3, %r79, %r1;
	add.s32 	%r80, %r155, -4;
	mad.lo.s32 	%r81, %r5, %r80, %r2;
	mad.lo.s32 	%r151, %r3, %r81, %r1;
	add.s32 	%r82, %r155, -5;
	mad.lo.s32 	%r83, %r5, %r82, %r2;
	mad.lo.s32 	%r150, %r3, %r83, %r1;
	add.s32 	%r84, %r155, -6;
	mad.lo.s32 	%r85, %r5, %r84, %r2;
	mad.lo.s32 	%r149, %r3, %r85, %r1;
	add.s32 	%r86, %r155, -7;
	mad.lo.s32 	%r87, %r5, %r86, %r2;
	mad.lo.s32 	%r148, %r3, %r87, %r1;
	add.s32 	%r88, %r155, -8;
	mad.lo.s32 	%r89, %r5, %r88, %r2;
	mad.lo.s32 	%r147, %r3, %r89, %r1;
	add.s32 	%r90, %r155, -9;
	mad.lo.s32 	%r91, %r5, %r90, %r2;
	mad.lo.s32 	%r146, %r3, %r91, %r1;
	add.s32 	%r92, %r155, -10;
	mad.lo.s32 	%r93, %r5, %r92, %r2;
	mad.lo.s32 	%r145, %r3, %r93, %r1;
	add.s32 	%r94, %r155, -11;
	mad.lo.s32 	%r95, %r5, %r94, %r2;
	mad.lo.s32 	%r144, %r3, %r95, %r1;
	add.s32 	%r96, %r155, -12;
	mad.lo.s32 	%r97, %r5, %r96, %r2;
	mad.lo.s32 	%r143, %r3, %r97, %r1;
	add.s32 	%r98, %r155, -13;
	mad.lo.s32 	%r99, %r5, %r98, %r2;
	mad.lo.s32 	%r142, %r3, %r99, %r1;
	add.s32 	%r100, %r155, -14;
	mad.lo.s32 	%r101, %r5, %r100, %r2;
	mad.lo.s32 	%r141, %r3, %r101, %r1;
	add.s32 	%r102, %r155, -15;
	mad.lo.s32 	%r103, %r5, %r102, %r2;
	mad.lo.s32 	%r140, %r3, %r103, %r1;
	add.s32 	%r104, %r155, -16;
	mad.lo.s32 	%r105, %r5, %r104, %r2;
	mad.lo.s32 	%r139, %r3, %r105, %r1;
	mad.lo.s32 	%r106, %r5, %r7, %r2;
	mad.lo.s32 	%r138, %r3, %r106, %r1;
	and.b32  	%r107, %r7, -16;
	neg.s32 	%r137, %r107;
$L__BB6_3:
	.pragma "nounroll";
	mul.wide.u32 	%rd7, %r138, 16;
	add.s64 	%rd8, %rd1, %rd7;
	ld.global.v2.f64 	{%fd31, %fd32}, [%rd8];
	add.f64 	%fd33, %fd162, %fd31;
	sub.f64 	%fd34, %fd163, %fd32;
	mul.wide.u32 	%rd9, %r153, 16;
	add.s64 	%rd10, %rd1, %rd9;
	ld.global.v2.f64 	{%fd35, %fd36}, [%rd10];
	add.f64 	%fd37, %fd33, %fd35;
	sub.f64 	%fd38, %fd34, %fd36;
	mul.wide.u32 	%rd11, %r152, 16;
	add.s64 	%rd12, %rd1, %rd11;
	ld.global.v2.f64 	{%fd39, %fd40}, [%rd12];
	add.f64 	%fd41, %fd37, %fd39;
	sub.f64 	%fd42, %fd38, %fd40;
	mul.wide.u32 	%rd13, %r151, 16;
	add.s64 	%rd14, %rd1, %rd13;
	ld.global.v2.f64 	{%fd43, %fd44}, [%rd14];
	add.f64 	%fd45, %fd41, %fd43;
	sub.f64 	%fd46, %fd42, %fd44;
	mul.wide.u32 	%rd15, %r150, 16;
	add.s64 	%rd16, %rd1, %rd15;
	ld.global.v2.f64 	{%fd47, %fd48}, [%rd16];
	add.f64 	%fd49, %fd45, %fd47;
	sub.f64 	%fd50, %fd46, %fd48;
	mul.wide.u32 	%rd17, %r149, 16;
	add.s64 	%rd18, %rd1, %rd17;
	ld.global.v2.f64 	{%fd51, %fd52}, [%rd18];
	add.f64 	%fd53, %fd49, %fd51;
	sub.f64 	%fd54, %fd50, %fd52;
	mul.wide.u32 	%rd19, %r148, 16;
	add.s64 	%rd20, %rd1, %rd19;
	ld.global.v2.f64 	{%fd55, %fd56}, [%rd20];
	add.f64 	%fd57, %fd53, %fd55;
	sub.f64 	%fd58, %fd54, %fd56;
	mul.wide.u32 	%rd21, %r147, 16;
	add.s64 	%rd22, %rd1, %rd21;
	ld.global.v2.f64 	{%fd59, %fd60}, [%rd22];
	add.f64 	%fd61, %fd57, %fd59;
	sub.f64 	%fd62, %fd58, %fd60;
	mul.wide.u32 	%rd23, %r146, 16;
	add.s64 	%rd24, %rd1, %rd23;
	ld.global.v2.f64 	{%fd63, %fd64}, [%rd24];
	add.f64 	%fd65, %fd61, %fd63;
	sub.f64 	%fd66, %fd62, %fd64;
	mul.wide.u32 	%rd25, %r145, 16;
	add.s64 	%rd26, %rd1, %rd25;
	ld.global.v2.f64 	{%fd67, %fd68}, [%rd26];
	add.f64 	%fd69, %fd65, %fd67;
	sub.f64 	%fd70, %fd66, %fd68;
	mul.wide.u32 	%rd27, %r144, 16;
	add.s64 	%rd28, %rd1, %rd27;
	ld.global.v2.f64 	{%fd71, %fd72}, [%rd28];
	add.f64 	%fd73, %fd69, %fd71;
	sub.f64 	%fd74, %fd70, %fd72;
	mul.wide.u32 	%rd29, %r143, 16;
	add.s64 	%rd30, %rd1, %rd29;
	ld.global.v2.f64 	{%fd75, %fd76}, [%rd30];
	add.f64 	%fd77, %fd73, %fd75;
	sub.f64 	%fd78, %fd74, %fd76;
	mul.wide.u32 	%rd31, %r142, 16;
	add.s64 	%rd32, %rd1, %rd31;
	ld.global.v2.f64 	{%fd79, %fd80}, [%rd32];
	add.f64 	%fd81, %fd77, %fd79;
	sub.f64 	%fd82, %fd78, %fd80;
	mul.wide.u32 	%rd33, %r141, 16;
	add.s64 	%rd34, %rd1, %rd33;
	ld.global.v2.f64 	{%fd83, %fd84}, [%rd34];
	add.f64 	%fd85, %fd81, %fd83;
	sub.f64 	%fd86, %fd82, %fd84;
	mul.wide.u32 	%rd35, %r140, 16;
	add.s64 	%rd36, %rd1, %rd35;
	ld.global.v2.f64 	{%fd87, %fd88}, [%rd36];
	add.f64 	%fd89, %fd85, %fd87;
	sub.f64 	%fd90, %fd86, %fd88;
	add.s32 	%r155, %r155, -16;
	mul.wide.u32 	%rd37, %r139, 16;
	add.s64 	%rd38, %rd1, %rd37;
	ld.global.v2.f64 	{%fd91, %fd92}, [%rd38];
	add.f64 	%fd162, %fd89, %fd91;
	sub.f64 	%fd163, %fd90, %fd92;
	shl.b32 	%r108, %r6, 4;
	sub.s32 	%r153, %r153, %r108;
	sub.s32 	%r152, %r152, %r108;
	sub.s32 	%r151, %r151, %r108;
	sub.s32 	%r150, %r150, %r108;
	sub.s32 	%r149, %r149, %r108;
	sub.s32 	%r148, %r148, %r108;
	sub.s32 	%r147, %r147, %r108;
	sub.s32 	%r146, %r146, %r108;
	sub.s32 	%r145, %r145, %r108;
	sub.s32 	%r144, %r144, %r108;
	sub.s32 	%r143, %r143, %r108;
	sub.s32 	%r142, %r142, %r108;
	sub.s32 	%r141, %r141, %r108;
	sub.s32 	%r140, %r140, %r108;
	sub.s32 	%r139, %r139, %r108;
	sub.s32 	%r138, %r138, %r108;
	add.s32 	%r137, %r137, 16;
	setp.ne.s32 	%p3, %r137, 0;
	@%p3 bra 	$L__BB6_3;
$L__BB6_4:
	and.b32  	%r63, %r7, 15;
	setp.eq.s32 	%p4, %r63, 0;
	@%p4 bra 	$L__BB6_13;
	and.b32  	%r64, %r7, 7;
	setp.lt.u32 	%p5, %r63, 8;
	@%p5 bra 	$L__BB6_7;
	add.s32 	%r109, %r155, -1;
	mul.lo.s32 	%r110, %r6, %r109;
	add.s32 	%r111, %r110, %r4;
	mul.wide.u32 	%rd39, %r111, 16;
	add.s64 	%rd40, %rd1, %rd39;
	ld.global.v2.f64 	{%fd94, %fd95}, [%rd40];
	add.f64 	%fd96, %fd162, %fd94;
	sub.f64 	%fd97, %fd163, %fd95;
	sub.s32 	%r112, %r110, %r6;
	add.s32 	%r113, %r112, %r4;
	mul.wide.u32 	%rd41, %r113, 16;
	add.s64 	%rd42, %rd1, %rd41;
	ld.global.v2.f64 	{%fd98, %fd99}, [%rd42];
	add.f64 	%fd100, %fd96, %fd98;
	sub.f64 	%fd101, %fd97, %fd99;
	sub.s32 	%r114, %r112, %r6;
	add.s32 	%r115, %r114, %r4;
	mul.wide.u32 	%rd43, %r115, 16;
	add.s64 	%rd44, %rd1, %rd43;
	ld.global.v2.f64 	{%fd102, %fd103}, [%rd44];
	add.f64 	%fd104, %fd100, %fd102;
	sub.f64 	%fd105, %fd101, %fd103;
	sub.s32 	%r116, %r114, %r6;
	add.s32 	%r117, %r116, %r4;
	mul.wide.u32 	%rd45, %r117, 16;
	add.s64 	%rd46, %rd1, %rd45;
	ld.global.v2.f64 	{%fd106, %fd107}, [%rd46];
	add.f64 	%fd108, %fd104, %fd106;
	sub.f64 	%fd109, %fd105, %fd107;
	sub.s32 	%r118, %r116, %r6;
	add.s32 	%r119, %r118, %r4;
	mul.wide.u32 	%rd47, %r119, 16;
	add.s64 	%rd48, %rd1, %rd47;
	ld.global.v2.f64 	{%fd110, %fd111}, [%rd48];
	add.f64 	%fd112, %fd108, %fd110;
	sub.f64 	%fd113, %fd109, %fd111;
	sub.s32 	%r120, %r118, %r6;
	add.s32 	%r121, %r120, %r4;
	mul.wide.u32 	%rd49, %r121, 16;
	add.s64 	%rd50, %rd1, %rd49;
	ld.global.v2.f64 	{%fd114, %fd115}, [%rd50];
	add.f64 	%fd116, %fd112, %fd114;
	sub.f64 	%fd117, %fd113, %fd115;
	sub.s32 	%r122, %r120, %r6;
	add.s32 	%r123, %r122, %r4;
	mul.wide.u32 	%rd51, %r123, 16;
	add.s64 	%rd52, %rd1, %rd51;
	ld.global.v2.f64 	{%fd118, %fd119}, [%rd52];
	add.f64 	%fd120, %fd116, %fd118;
	sub.f64 	%fd121, %fd117, %fd119;
	add.s32 	%r155, %r155, -8;
	sub.s32 	%r124, %r122, %r6;
	add.s32 	%r125, %r124, %r4;
	mul.wide.u32 	%rd53, %r125, 16;
	add.s64 	%rd54, %rd1, %rd53;
	ld.global.v2.f64 	{%fd122, %fd123}, [%rd54];
	add.f64 	%fd162, %fd120, %fd122;
	sub.f64 	%fd163, %fd121, %fd123;
$L__BB6_7:
	setp.eq.s32 	%p6, %r64, 0;
	@%p6 bra 	$L__BB6_13;
	and.b32  	%r67, %r7, 3;
	setp.lt.u32 	%p7, %r64, 4;
	@%p7 bra 	$L__BB6_10;
	add.s32 	%r126, %r155, -1;
	mul.lo.s32 	%r127, %r6, %r126;
	add.s32 	%r128, %r127, %r4;
	mul.wide.u32 	%rd55, %r128, 16;
	add.s64 	%rd56, %rd1, %rd55;
	ld.global.v2.f64 	{%fd125, %fd126}, [%rd56];
	add.f64 	%fd127, %fd162, %fd125;
	sub.f64 	%fd128, %fd163, %fd126;
	sub.s32 	%r129, %r127, %r6;
	add.s32 	%r130, %r129, %r4;
	mul.wide.u32 	%rd57, %r130, 16;
	add.s64 	%rd58, %rd1, %rd57;
	ld.global.v2.f64 	{%fd129, %fd130}, [%rd58];
	add.f64 	%fd131, %fd127, %fd129;
	sub.f64 	%fd132, %fd128, %fd130;
	sub.s32 	%r131, %r129, %r6;
	add.s32 	%r132, %r131, %r4;
	mul.wide.u32 	%rd59, %r132, 16;
	add.s64 	%rd60, %rd1, %rd59;
	ld.global.v2.f64 	{%fd133, %fd134}, [%rd60];
	add.f64 	%fd135, %fd131, %fd133;
	sub.f64 	%fd136, %fd132, %fd134;
	add.s32 	%r155, %r155, -4;
	sub.s32 	%r133, %r131, %r6;
	add.s32 	%r134, %r133, %r4;
	mul.wide.u32 	%rd61, %r134, 16;
	add.s64 	%rd62, %rd1, %rd61;
	ld.global.v2.f64 	{%fd137, %fd138}, [%rd62];
	add.f64 	%fd162, %fd135, %fd137;
	sub.f64 	%fd163, %fd136, %fd138;
$L__BB6_10:
	setp.eq.s32 	%p8, %r67, 0;
	@%p8 bra 	$L__BB6_13;
	add.s32 	%r135, %r155, -1;
	mad.lo.s32 	%r136, %r5, %r135, %r2;
	mad.lo.s32 	%r159, %r3, %r136, %r1;
	neg.s32 	%r158, %r67;
$L__BB6_12:
	.pragma "nounroll";
	mul.wide.u32 	%rd63, %r159, 16;
	add.s64 	%rd64, %rd1, %rd63;
	ld.global.v2.f64 	{%fd139, %fd140}, [%rd64];
	add.f64 	%fd162, %fd162, %fd139;
	sub.f64 	%fd163, %fd163, %fd140;
	sub.s32 	%r159, %r159, %r6;
	add.s32 	%r158, %r158, 1;
	setp.ne.s32 	%p9, %r158, 0;
	@%p9 bra 	$L__BB6_12;
$L__BB6_13:
	ld.param.u64 	%rd71, [_Z6get_dEiP7double2S0_Pd_param_1];
	cvta.to.global.u64 	%rd65, %rd71;
	cvta.to.global.u64 	%rd66, %rd3;
	mul.wide.s32 	%rd67, %r4, 16;
	add.s64 	%rd68, %rd65, %rd67;
	ld.global.v2.f64 	{%fd141, %fd142}, [%rd68];
	mul.f64 	%fd143, %fd162, %fd142;
	fma.rn.f64 	%fd144, %fd163, %fd141, %fd143;
	add.f64 	%fd145, %fd144, %fd144;
	mul.wide.s32 	%rd69, %r4, 8;
	add.s64 	%rd70, %rd66, %rd69;
	st.global.f64 	[%rd70], %fd145;
	ret;

}
.func  (.param .align 16 .b8 func_retval0[16]) __internal_trig_reduction_slowpathd(
	.param .b64 __internal_trig_reduction_slowpathd_param_0
)
{
	.local .align 8 .b8 	__local_depot7[40];
	.reg .b64 	%SP;
	.reg .b64 	%SPL;
	.reg .pred 	%p<10>;
	.reg .b32 	%r<47>;
	.reg .b64 	%rd<74>;
	.reg .b64 	%fd<5>;

	mov.u64 	%SPL, __local_depot7;
	ld.param.f64 	%fd4, [__internal_trig_reduction_slowpathd_param_0];
	add.u64 	%rd1, %SPL, 0;
	{
	.reg .b32 %temp; 
	mov.b64 	{%temp, %r1}, %fd4;
	}
	shr.u32 	%r2, %r1, 20;
	and.b32  	%r3, %r2, 2047;
	setp.eq.s32 	%p1, %r3, 2047;
	mov.b32 	%r46, 0;
	@%p1 bra 	$L__BB7_9;
	add.s32 	%r20, %r3, -1024;
	mov.b64 	%rd20, %fd4;
	shl.b64 	%rd2, %rd20, 11;
	shr.u32 	%r4, %r20, 6;
	sub.s32 	%r45, 15, %r4;
	sub.s32 	%r21, 19, %r4;
	setp.lt.u32 	%p2, %r20, 128;
	selp.b32 	%r6, 18, %r21, %p2;
	setp.ge.s32 	%p3, %r45, %r6;
	mov.b64 	%rd70, 0;
	@%p3 bra 	$L__BB7_4;
	add.s32 	%r23, %r6, %r4;
	neg.s32 	%r43, %r23;
	or.b64  	%rd3, %rd2, -9223372036854775808;
	mov.b64 	%rd70, 0;
	mov.b32 	%r42, 0;
	mov.u64 	%rd25, __cudart_i2opi_d;
	mov.u32 	%r44, %r45;
$L__BB7_3:
	.pragma "nounroll";
	mul.wide.s32 	%rd22, %r42, 8;
	add.s64 	%rd23, %rd1, %rd22;
	mul.wide.s32 	%rd24, %r44, 8;
	add.s64 	%rd26, %rd25, %rd24;
	ld.global.nc.u64 	%rd27, [%rd26];
	{
	.reg .u32 %r0, %r1, %r2, %r3, %alo, %ahi, %blo, %bhi, %clo, %chi;
	mov.b64 	{%alo,%ahi}, %rd27;
	mov.b64 	{%blo,%bhi}, %rd3;
	mov.b64 	{%clo,%chi}, %rd70;
	mad.lo.cc.u32 	%r0, %alo, %blo, %clo;
	madc.hi.cc.u32 	%r1, %alo, %blo, %chi;
	madc.hi.u32 	%r2, %alo, %bhi, 0;
	mad.lo.cc.u32 	%r1, %alo, %bhi, %r1;
	madc.hi.cc.u32 	%r2, %ahi, %blo, %r2;
	madc.hi.u32 	%r3, %ahi, %bhi, 0;
	mad.lo.cc.u32 	%r1, %ahi, %blo, %r1;
	madc.lo.cc.u32 	%r2, %ahi, %bhi, %r2;
	addc.u32 	%r3, %r3, 0;
	mov.b64 	%rd28, {%r0,%r1};
	mov.b64 	%rd70, {%r2,%r3};
	}
	st.local.u64 	[%rd23], %rd28;
	add.s32 	%r44, %r44, 1;
	add.s32 	%r43, %r43, 1;
	add.s32 	%r42, %r42, 1;
	setp.ne.s32 	%p4, %r43, -15;
	mov.u32 	%r45, %r6;
	@%p4 bra 	$L__BB7_3;
$L__BB7_4:
	cvt.s64.s32 	%rd29, %r45;
	cvt.u64.u32 	%rd30, %r4;
	add.s64 	%rd31, %rd30, %rd29;
	shl.b64 	%rd32, %rd31, 3;
	add.s64 	%rd33, %rd1, %rd32;
	st.local.u64 	[%rd33+-120], %rd70;
	and.b32  	%r15, %r2, 63;
	ld.local.u64 	%rd72, [%rd1+16];
	ld.local.u64 	%rd71, [%rd1+24];
	setp.eq.s32 	%p5, %r15, 0;
	@%p5 bra 	$L__BB7_6;
	shl.b64 	%rd34, %rd71, %r15;
	shr.u64 	%rd35, %rd72, 1;
	xor.b32  	%r24, %r15, 63;
	shr.u64 	%rd36, %rd35, %r24;
	or.b64  	%rd71, %rd34, %rd36;
	ld.local.u64 	%rd37, [%rd1+8];
	shl.b64 	%rd38, %rd72, %r15;
	shr.u64 	%rd39, %rd37, 1;
	shr.u64 	%rd40, %rd39, %r24;
	or.b64  	%rd72, %rd38, %rd40;
$L__BB7_6:
	and.b32  	%r25, %r1, -2147483648;
	shr.u64 	%rd41, %rd71, 62;
	cvt.u32.u64 	%r26, %rd41;
	mov.b64 	{%r27, %r28}, %rd71;
	mov.b64 	{%r29, %r30}, %rd72;
	shf.l.wrap.b32 	%r31, %r30, %r27, 2;
	shf.l.wrap.b32 	%r32, %r27, %r28, 2;
	mov.b64 	%rd42, {%r31, %r32};
	shl.b64 	%rd43, %rd72, 2;
	shr.u64 	%rd44, %rd42, 63;
	cvt.u32.u64 	%r33, %rd44;
	add.s32 	%r34, %r33, %r26;
	setp.eq.s32 	%p6, %r25, 0;
	neg.s32 	%r35, %r34;
	selp.b32 	%r46, %r34, %r35, %p6;
	setp.gt.s64 	%p7, %rd42, -1;
	mov.b64 	%rd45, 0;
	{
	.reg .u32 %r0, %r1, %r2, %r3, %a0, %a1, %a2, %a3, %b0, %b1, %b2, %b3;
	mov.b64 	{%a0,%a1}, %rd45;
	mov.b64 	{%a2,%a3}, %rd45;
	mov.b64 	{%b0,%b1}, %rd43;
	mov.b64 	{%b2,%b3}, %rd42;
	sub.cc.u32 	%r0, %a0, %b0;
	subc.cc.u32 	%r1, %a1, %b1;
	subc.cc.u32 	%r2, %a2, %b2;
	subc.u32 	%r3, %a3, %b3;
	mov.b64 	%rd46, {%r0,%r1};
	mov.b64 	%rd47, {%r2,%r3};
	}
	xor.b32  	%r36, %r25, -2147483648;
	selp.b64 	%rd73, %rd42, %rd47, %p7;
	selp.b64 	%rd14, %rd43, %rd46, %p7;
	selp.b32 	%r17, %r25, %r36, %p7;
	clz.b64 	%r37, %rd73;
	cvt.u64.u32 	%rd15, %r37;
	setp.eq.s32 	%p8, %r37, 0;
	@%p8 bra 	$L__BB7_8;
	cvt.u32.u64 	%r38, %rd15;
	and.b32  	%r39, %r38, 63;
	shl.b64 	%rd48, %rd73, %r39;
	shr.u64 	%rd49, %rd14, 1;
	not.b32 	%r40, %r38;
	and.b32  	%r41, %r40, 63;
	shr.u64 	%rd50, %rd49, %r41;
	or.b64  	%rd73, %rd48, %rd50;
$L__BB7_8:
	mov.b64 	%rd51, -3958705157555305931;
	{
	.reg .u32 %r0, %r1, %r2, %r3, %alo, %ahi, %blo, %bhi;
	mov.b64 	{%alo,%ahi}, %rd73;
	mov.b64 	{%blo,%bhi}, %rd51;
	mul.lo.u32 	%r0, %alo, %blo;
	mul.hi.u32 	%r1, %alo, %blo;
	mad.lo.cc.u32 	%r1, %alo, %bhi, %r1;
	madc.hi.u32 	%r2, %alo, %bhi, 0;
	mad.lo.cc.u32 	%r1, %ahi, %blo, %r1;
	madc.hi.cc.u32 	%r2, %ahi, %blo, %r2;
	madc.hi.u32 	%r3, %ahi, %bhi, 0;
	mad.lo.cc.u32 	%r2, %ahi, %bhi, %r2;
	addc.u32 	%r3, %r3, 0;
	mov.b64 	%rd52, {%r0,%r1};
	mov.b64 	%rd53, {%r2,%r3};
	}
	setp.gt.s64 	%p9, %rd53, 0;
	{
	.reg .u32 %r0, %r1, %r2, %r3, %a0, %a1, %a2, %a3, %b0, %b1, %b2, %b3;
	mov.b64 	{%a0,%a1}, %rd52;
	mov.b64 	{%a2,%a3}, %rd53;
	mov.b64 	{%b0,%b1}, %rd52;
	mov.b64 	{%b2,%b3}, %rd53;
	add.cc.u32 	%r0, %a0, %b0;
	addc.cc.u32 	%r1, %a1, %b1;
	addc.cc.u32 	%r2, %a2, %b2;
	addc.u32 	%r3, %a3, %b3;
	mov.b64 	%rd54, {%r0,%r1};
	mov.b64 	%rd55, {%r2,%r3};
	}
	selp.b64 	%rd56, %rd55, %rd53, %p9;
	selp.s64 	%rd57, -1, 0, %p9;
	sub.s64 	%rd58, %rd57, %rd15;
	cvt.u64.u32 	%rd59, %r17;
	shl.b64 	%rd60, %rd59, 32;
	add.s64 	%rd61, %rd56, 1;
	shr.u64 	%rd62, %rd61, 10;
	add.s64 	%rd63, %rd62, 1;
	shr.u64 	%rd64, %rd63, 1;
	shl.b64 	%rd65, %rd58, 52;
	add.s64 	%rd66, %rd65, %rd64;
	add.s64 	%rd67, %rd66, 4602678819172646912;
	or.b64  	%rd68, %rd67, %rd60;
	mov.b64 	%fd4, %rd68;
$L__BB7_9:
	st.param.f64 	[func_retval0], %fd4;
	st.param.b32 	[func_retval0+8], %r46;
	ret;

}
.func  (.param .b64 func_retval0) __internal_accurate_pow(
	.param .b64 __internal_accurate_pow_param_0
)
{
	.reg .pred 	%p<8>;
	.reg .b32 	%r<49>;
	.reg .b32 	%f<3>;
	.reg .b64 	%fd<109>;

	ld.param.f64 	%fd10, [__internal_accurate_pow_param_0];
	{
	.reg .b32 %temp; 
	mov.b64 	{%temp, %r46}, %fd10;
	}
	{
	.reg .b32 %temp; 
	mov.b64 	{%r45, %temp}, %fd10;
	}
	shr.u32 	%r47, %r46, 20;
	setp.gt.u32 	%p1, %r46, 1048575;
	@%p1 bra 	$L__BB8_2;
	mul.f64 	%fd11, %fd10, 0d4350000000000000;
	{
	.reg .b32 %temp; 
	mov.b64 	{%temp, %r46}, %fd11;
	}
	{
	.reg .b32 %temp; 
	mov.b64 	{%r45, %temp}, %fd11;
	}
	shr.u32 	%r16, %r46, 20;
	add.s32 	%r47, %r16, -54;
$L__BB8_2:
	add.s32 	%r48, %r47, -1023;
	and.b32  	%r17, %r46, -2146435073;
	or.b32  	%r18, %r17, 1072693248;
	mov.b64 	%fd107, {%r45, %r18};
	setp.lt.u32 	%p2, %r18, 1073127583;
	@%p2 bra 	$L__BB8_4;
	{
	.reg .b32 %temp; 
	mov.b64 	{%r19, %temp}, %fd107;
	}
	{
	.reg .b32 %temp; 
	mov.b64 	{%temp, %r20}, %fd107;
	}
	add.s32 	%r21, %r20, -1048576;
	mov.b64 	%fd107, {%r19, %r21};
	add.s32 	%r48, %r47, -1022;
$L__BB8_4:
	add.f64 	%fd12, %fd107, 0dBFF0000000000000;
	add.f64 	%fd13, %fd107, 0d3FF0000000000000;
	rcp.approx.ftz.f64 	%fd14, %fd13;
	neg.f64 	%fd15, %fd13;
	fma.rn.f64 	%fd16, %fd15, %fd14, 0d3FF0000000000000;
	fma.rn.f64 	%fd17, %fd16, %fd16, %fd16;
	fma.rn.f64 	%fd18, %fd17, %fd14, %fd14;
	mul.f64 	%fd19, %fd12, %fd18;
	fma.rn.f64 	%fd20, %fd12, %fd18, %fd19;
	mul.f64 	%fd21, %fd20, %fd20;
	fma.rn.f64 	%fd22, %fd21, 0d3EB0F5FF7D2CAFE2, 0d3ED0F5D241AD3B5A;
	fma.rn.f64 	%fd23, %fd22, %fd21, 0d3EF3B20A75488A3F;
	fma.rn.f64 	%fd24, %fd23, %fd21, 0d3F1745CDE4FAECD5;
	fma.rn.f64 	%fd25, %fd24, %fd21, 0d3F3C71C7258A578B;
	fma.rn.f64 	%fd26, %fd25, %fd21, 0d3F6249249242B910;
	fma.rn.f64 	%fd27, %fd26, %fd21, 0d3F89999999999DFB;
	sub.f64 	%fd28, %fd12, %fd20;
	add.f64 	%fd29, %fd28, %fd28;
	neg.f64 	%fd30, %fd20;
	fma.rn.f64 	%fd31, %fd30, %fd12, %fd29;
	mul.f64 	%fd32, %fd18, %fd31;
	fma.rn.f64 	%fd33, %fd21, %fd27, 0d3FB5555555555555;
	mov.f64 	%fd34, 0d3FB5555555555555;
	sub.f64 	%fd35, %fd34, %fd33;
	fma.rn.f64 	%fd36, %fd21, %fd27, %fd35;
	add.f64 	%fd37, %fd36, 0dBC46A4CB00B9E7B0;
	add.f64 	%fd38, %fd33, %fd37;
	sub.f64 	%fd39, %fd33, %fd38;
	add.f64 	%fd40, %fd37, %fd39;
	mul.rn.f64 	%fd41, %fd20, %fd20;
	neg.f64 	%fd42, %fd41;
	fma.rn.f64 	%fd43, %fd20, %fd20, %fd42;
	{
	.reg .b32 %temp; 
	mov.b64 	{%r22, %temp}, %fd32;
	}
	{
	.reg .b32 %temp; 
	mov.b64 	{%temp, %r23}, %fd32;
	}
	add.s32 	%r24, %r23, 1048576;
	mov.b64 	%fd44, {%r22, %r24};
	fma.rn.f64 	%fd45, %fd20, %fd44, %fd43;
	mul.rn.f64 	%fd46, %fd41, %fd20;
	neg.f64 	%fd47, %fd46;
	fma.rn.f64 	%fd48, %fd41, %fd20, %fd47;
	fma.rn.f64 	%fd49, %fd41, %fd32, %fd48;
	fma.rn.f64 	%fd50, %fd45, %fd20, %fd49;
	mul.rn.f64 	%fd51, %fd38, %fd46;
	neg.f64 	%fd52, %fd51;
	fma.rn.f64 	%fd53, %fd38, %fd46, %fd52;
	fma.rn.f64 	%fd54, %fd38, %fd50, %fd53;
	fma.rn.f64 	%fd55, %fd40, %fd46, %fd54;
	add.f64 	%fd56, %fd51, %fd55;
	sub.f64 	%fd57, %fd51, %fd56;
	add.f64 	%fd58, %fd55, %fd57;
	add.f64 	%fd59, %fd20, %fd56;
	sub.f64 	%fd60, %fd20, %fd59;
	add.f64 	%fd61, %fd56, %fd60;
	add.f64 	%fd62, %fd58, %fd61;
	add.f64 	%fd63, %fd32, %fd62;
	add.f64 	%fd64, %fd59, %fd63;
	sub.f64 	%fd65, %fd59, %fd64;
	add.f64 	%fd66, %fd63, %fd65;
	xor.b32  	%r25, %r48, -2147483648;
	mov.b32 	%r26, 1127219200;
	mov.b64 	%fd67, {%r25, %r26};
	mov.b32 	%r27, -2147483648;
	mov.b64 	%fd68, {%r27, %r26};
	sub.f64 	%fd69, %fd67, %fd68;
	fma.rn.f64 	%fd70, %fd69, 0d3FE62E42FEFA39EF, %fd64;
	fma.rn.f64 	%fd71, %fd69, 0dBFE62E42FEFA39EF, %fd70;
	sub.f64 	%fd72, %fd71, %fd64;
	sub.f64 	%fd73, %fd66, %fd72;
	fma.rn.f64 	%fd74, %fd69, 0d3C7ABC9E3B39803F, %fd73;
	add.f64 	%fd75, %fd70, %fd74;
	sub.f64 	%fd76, %fd70, %fd75;
	add.f64 	%fd77, %fd74, %fd76;
	mov.f64 	%fd78, 0d4000000000000000;
	{
	.reg .b32 %temp; 
	mov.b64 	{%temp, %r28}, %fd78;
	}
	{
	.reg .b32 %temp; 
	mov.b64 	{%r29, %temp}, %fd78;
	}
	shl.b32 	%r30, %r28, 1;
	setp.gt.u32 	%p3, %r30, -33554433;
	and.b32  	%r31, %r28, -15728641;
	selp.b32 	%r32, %r31, %r28, %p3;
	mov.b64 	%fd79, {%r29, %r32};
	mul.rn.f64 	%fd80, %fd75, %fd79;
	neg.f64 	%fd81, %fd80;
	fma.rn.f64 	%fd82, %fd75, %fd79, %fd81;
	fma.rn.f64 	%fd83, %fd77, %fd79, %fd82;
	add.f64 	%fd4, %fd80, %fd83;
	sub.f64 	%fd84, %fd80, %fd4;
	add.f64 	%fd5, %fd83, %fd84;
	fma.rn.f64 	%fd85, %fd4, 0d3FF71547652B82FE, 0d4338000000000000;
	{
	.reg .b32 %temp; 
	mov.b64 	{%r13, %temp}, %fd85;
	}
	mov.f64 	%fd86, 0dC338000000000000;
	add.rn.f64 	%fd87, %fd85, %fd86;
	fma.rn.f64 	%fd88, %fd87, 0dBFE62E42FEFA39EF, %fd4;
	fma.rn.f64 	%fd89, %fd87, 0dBC7ABC9E3B39803F, %fd88;
	fma.rn.f64 	%fd90, %fd89, 0d3E5ADE1569CE2BDF, 0d3E928AF3FCA213EA;
	fma.rn.f64 	%fd91, %fd90, %fd89, 0d3EC71DEE62401315;
	fma.rn.f64 	%fd92, %fd91, %fd89, 0d3EFA01997C89EB71;
	fma.rn.f64 	%fd93, %fd92, %fd89, 0d3F2A01A014761F65;
	fma.rn.f64 	%fd94, %fd93, %fd89, 0d3F56C16C1852B7AF;
	fma.rn.f64 	%fd95, %fd94, %fd89, 0d3F81111111122322;
	fma.rn.f64 	%fd96, %fd95, %fd89, 0d3FA55555555502A1;
	fma.rn.f64 	%fd97, %fd96, %fd89, 0d3FC5555555555511;
	fma.rn.f64 	%fd98, %fd97, %fd89, 0d3FE000000000000B;
	fma.rn.f64 	%fd99, %fd98, %fd89, 0d3FF0000000000000;
	fma.rn.f64 	%fd100, %fd99, %fd89, 0d3FF0000000000000;
	{
	.reg .b32 %temp; 
	mov.b64 	{%r14, %temp}, %fd100;
	}
	{
	.reg .b32 %temp; 
	mov.b64 	{%temp, %r15}, %fd100;
	}
	shl.b32 	%r33, %r13, 20;
	add.s32 	%r34, %r33, %r15;
	mov.b64 	%fd108, {%r14, %r34};
	{
	.reg .b32 %temp; 
	mov.b64 	{%temp, %r35}, %fd4;
	}
	mov.b32 	%f2, %r35;
	abs.f32 	%f1, %f2;
	setp.lt.f32 	%p4, %f1, 0f4086232B;
	@%p4 bra 	$L__BB8_7;
	setp.lt.f64 	%p5, %fd4, 0d0000000000000000;
	add.f64 	%fd101, %fd4, 0d7FF0000000000000;
	selp.f64 	%fd108, 0d0000000000000000, %fd101, %p5;
	setp.geu.f32 	%p6, %f1, 0f40874800;
	@%p6 bra 	$L__BB8_7;
	shr.u32 	%r36, %r13, 31;
	add.s32 	%r37, %r13, %r36;
	shr.s32 	%r38, %r37, 1;
	shl.b32 	%r39, %r38, 20;
	add.s32 	%r40, %r15, %r39;
	mov.b64 	%fd102, {%r14, %r40};
	sub.s32 	%r41, %r13, %r38;
	shl.b32 	%r42, %r41, 20;
	add.s32 	%r43, %r42, 1072693248;
	mov.b32 	%r44, 0;
	mov.b64 	%fd103, {%r44, %r43};
	mul.f64 	%fd108, %fd103, %fd102;
$L__BB8_7:
	abs.f64 	%fd104, %fd108;
	setp.eq.f64 	%p7, %fd104, 0d7FF0000000000000;
	fma.rn.f64 	%fd105, %fd108, %fd5, %fd108;
	selp.f64 	%fd106, %fd108, %fd105, %p7;
	st.param.f64 	[func_retval0], %fd106;
	ret;

}


// ===== COMPILED SASS (sm_100) =====

	.target	sm_100

	.elftype	@"ET_EXEC"


//--------------------- .note.nv.tkinfo           --------------------------
	.section	.note.nv.tkinfo,"",@"SHT_NOTE"
	.sectionflags	@"SHF_NOTE_NV_TKINFO"
	.tkinfo
        /*0018*/ 	.word	0x00000002
        /*0030*/ 	.string	""
        /*0030*/ 	.string	"ptxas"
        /*0030*/ 	.string	"Cuda compilation tools, release 13.0, V13.0.88"
        /*0030*/ 	.string	"Build cuda_13.0.r13.0/compiler.36424714_0"
        /*0030*/ 	.string	"-arch sm_100 -m 64 "



//--------------------- .note.nv.cuinfo           --------------------------
	.section	.note.nv.cuinfo,"",@"SHT_NOTE"
	.sectionflags	@"SHF_NOTE_NV_CUINFO"
        /*0018*/ 	.short	0x0002
        /*001a*/ 	.short	0x0064
        /*001c*/ 	.short	0x0082
	.zero		2


//--------------------- .nv.info                  --------------------------
	.section	.nv.info,"",@"SHT_CUDA_INFO"
	.align	4


	//----- nvinfo : EIATTR_REGCOUNT
	.align		4
        /*0000*/ 	.byte	0x04, 0x2f
        /*0002*/ 	.short	(.L_2 - .L_1)
	.align		4
.L_1:
        /*0004*/ 	.word	index@(_Z6get_GjPdS_P7double2)
        /*0008*/ 	.word	0x0000001c


	//----- nvinfo : EIATTR_FRAME_SIZE
	.align		4
.L_2:
        /*000c*/ 	.byte	0x04, 0x11
        /*000e*/ 	.short	(.L_4 - .L_3)
	.align		4
.L_3:
        /*0010*/ 	.word	index@($_Z6get_GjPdS_P7double2$__internal_trig_reduction_slowpathd)
        /*0014*/ 	.word	0x00000028


	//----- nvinfo : EIATTR_FRAME_SIZE
	.align		4
.L_4:
        /*0018*/ 	.byte	0x04, 0x11
        /*001a*/ 	.short	(.L_6 - .L_5)
	.align		4
.L_5:
        /*001c*/ 	.word	index@(_Z6get_GjPdS_P7double2)
        /*0020*/ 	.word	0x00000028


	//----- nvinfo : EIATTR_REGCOUNT
	.align		4
.L_6:
        /*0024*/ 	.byte	0x04, 0x2f
        /*0026*/ 	.short	(.L_8 - .L_7)
	.align		4
.L_7:
        /*0028*/ 	.word	index@(_Z17mult_complex_1to1P7double2S0_S0_)
        /*002c*/ 	.word	0x00000016


	//----- nvinfo : EIATTR_FRAME_SIZE
	.align		4
.L_8:
        /*0030*/ 	.byte	0x04, 0x11
        /*0032*/ 	.short	(.L_10 - .L_9)
	.align		4
.L_9:
        /*0034*/ 	.word	index@(_Z17mult_complex_1to1P7double2S0_S0_)
        /*0038*/ 	.word	0x00000000


	//----- nvinfo : EIATTR_REGCOUNT
	.align		4
.L_10:
        /*003c*/ 	.byte	0x04, 0x2f
        /*003e*/ 	.short	(.L_12 - .L_11)
	.align		4
.L_11:
        /*0040*/ 	.word	index@(_Z17mult_complex_1tonP7double2S0_S0_)
        /*0044*/ 	.word	0x00000016


	//----- nvinfo : EIATTR_FRAME_SIZE
	.align		4
.L_12:
        /*0048*/ 	.byte	0x04, 0x11
        /*004a*/ 	.short	(.L_14 - .L_13)
	.align		4
.L_13:
        /*004c*/ 	.word	index@(_Z17mult_complex_1tonP7double2S0_S0_)
        /*0050*/ 	.word	0x00000000


	//----- nvinfo : EIATTR_REGCOUNT
	.align		4
.L_14:
        /*0054*/ 	.byte	0x04, 0x2f
        /*0056*/ 	.short	(.L_16 - .L_15)
	.align		4
.L_15:
        /*0058*/ 	.word	index@(_Z10get_E_GwkjPdP7double2S_S1_)
        /*005c*/ 	.word	0x0000001e


	//----- nvinfo : EIATTR_FRAME_SIZE
	.align		4
.L_16:
        /*0060*/ 	.byte	0x04, 0x11
        /*0062*/ 	.short	(.L_18 - .L_17)
	.align		4
.L_17:
        /*0064*/ 	.word	index@($_Z10get_E_GwkjPdP7double2S_S1_$__internal_accurate_pow)
        /*0068*/ 	.word	0x00000000


	//----- nvinfo : EIATTR_FRAME_SIZE
	.align		4
.L_18:
        /*006c*/ 	.byte	0x04, 0x11
        /*006e*/ 	.short	(.L_20 - .L_19)
	.align		4
.L_19:
        /*0070*/ 	.word	index@($__internal_2_$__cuda_sm20_dsqrt_rn_f64_mediumpath_v1)
        /*0074*/ 	.word	0x00000000


	//----- nvinfo : EIATTR_FRAME_SIZE
	.align		4
.L_20:
        /*0078*/ 	.byte	0x04, 0x11
        /*007a*/ 	.short	(.L_22 - .L_21)
	.align		4
.L_21:
        /*007c*/ 	.word	index@($__internal_1_$__cuda_sm20_div_rn_f64_full)
        /*0080*/ 	.word	0x00000000


	//----- nvinfo : EIATTR_FRAME_SIZE
	.align		4
.L_22:
        /*0084*/ 	.byte	0x04, 0x11
        /*0086*/ 	.short	(.L_24 - .L_23)
	.align		4
.L_23:
        /*0088*/ 	.word	index@($__internal_0_$__cuda_sm20_dblrcp_rn_slowpath_v3)
        /*008c*/ 	.word	0x00000000


	//----- nvinfo : EIATTR_FRAME_SIZE
	.align		4
.L_24:
        /*0090*/ 	.byte	0x04, 0x11
        /*0092*/ 	.short	(.L_26 - .L_25)
	.align		4
.L_25:
        /*0094*/ 	.word	index@(_Z10get_E_GwkjPdP7double2S_S1_)
        /*0098*/ 	.word	0x00000000


	//----- nvinfo : EIATTR_REGCOUNT
	.align		4
.L_26:
        /*009c*/ 	.byte	0x04, 0x2f
        /*009e*/ 	.short	(.L_28 - .L_27)
	.align		4
.L_27:
        /*00a0*/ 	.word	index@(_Z5sum_EiPd)
        /*00a4*/ 	.word	0x00000020


	//----- nvinfo : EIATTR_FRAME_SIZE
	.align		4
.L_28:
        /*00a8*/ 	.byte	0x04, 0x11
        /*00aa*/ 	.short	(.L_30 - .L_29)
	.align		4
.L_29:
        /*00ac*/ 	.word	index@(_Z5sum_EiPd)
        /*00b0*/ 	.word	0x00000000


	//----- nvinfo : EIATTR_REGCOUNT
	.align		4
.L_30:
        /*00b4*/ 	.byte	0x04, 0x2f
        /*00b6*/ 	.short	(.L_32 - .L_31)
	.align		4
.L_31:
        /*00b8*/ 	.word	index@(_Z8sum_EtotPdS_)
        /*00bc*/ 	.word	0x0000000e


	//----- nvinfo : EIATTR_FRAME_SIZE
	.align		4
.L_32:
        /*00c0*/ 	.byte	0x04, 0x11
        /*00c2*/ 	.short	(.L_34 - .L_33)
	.align		4
.L_33:
        /*00c4*/ 	.word	index@(_Z8sum_EtotPdS_)
        /*00c8*/ 	.word	0x00000000


	//----- nvinfo : EIATTR_REGCOUNT
	.align		4
.L_34:
        /*00cc*/ 	.byte	0x04, 0x2f
        /*00ce*/ 	.short	(.L_36 - .L_35)
	.align		4
.L_35:
        /*00d0*/ 	.word	index@(_Z6get_dEiP7double2S0_Pd)
        /*00d4*/ 	.word	0x0000002a


	//----- nvinfo : EIATTR_FRAME_SIZE
	.align		4
.L_36:
        /*00d8*/ 	.byte	0x04, 0x11
        /*00da*/ 	.short	(.L_38 - .L_37)
	.align		4
.L_37:
        /*00dc*/ 	.word	index@(_Z6get_dEiP7double2S0_Pd)
        /*00e0*/ 	.word	0x00000000


	//----- nvinfo : EIATTR_MIN_STACK_SIZE
	.align		4
.L_38:
        /*00e4*/ 	.byte	0x04, 0x12
        /*00e6*/ 	.short	(.L_40 - .L_39)
	.align		4
.L_39:
        /*00e8*/ 	.word	index@(_Z6get_dEiP7double2S0_Pd)
        /*00ec*/ 	.word	0x00000000


	//----- nvinfo : EIATTR_MIN_STACK_SIZE
	.align		4
.L_40:
        /*00f0*/ 	.byte	0x04, 0x12
        /*00f2*/ 	.short	(.L_42 - .L_41)
	.align		4
.L_41:
        /*00f4*/ 	.word	index@(_Z8sum_EtotPdS_)
        /*00f8*/ 	.word	0x00000000


	//----- nvinfo : EIATTR_MIN_STACK_SIZE
	.align		4
.L_42:
        /*00fc*/ 	.byte	0x04, 0x12
        /*00fe*/ 	.short	(.L_44 - .L_43)
	.align		4
.L_43:
        /*0100*/ 	.word	index@(_Z5sum_EiPd)
        /*0104*/ 	.word	0x00000000


	//----- nvinfo : EIATTR_MIN_STACK_SIZE
	.align		4
.L_44:
        /*0108*/ 	.byte	0x04, 0x12
        /*010a*/ 	.short	(.L_46 - .L_45)
	.align		4
.L_45:
        /*010c*/ 	.word	index@(_Z10get_E_GwkjPdP7double2S_S1_)
        /*0110*/ 	.word	0x00000000


	//----- nvinfo : EIATTR_MIN_STACK_SIZE
	.align		4
.L_46:
        /*0114*/ 	.byte	0x04, 0x12
        /*0116*/ 	.short	(.L_48 - .L_47)
	.align		4
.L_47:
        /*0118*/ 	.word	index@(_Z17mult_complex_1tonP7double2S0_S0_)
        /*011c*/ 	.word	0x00000000


	//----- nvinfo : EIATTR_MIN_STACK_SIZE
	.align		4
.L_48:
        /*0120*/ 	.byte	0x04, 0x12
        /*0122*/ 	.short	(.L_50 - .L_49)
	.align		4
.L_49:
        /*0124*/ 	.word	index@(_Z17mult_complex_1to1P7double2S0_S0_)
        /*0128*/ 	.word	0x00000000


	//----- nvinfo : EIATTR_MIN_STACK_SIZE
	.align		4
.L_50:
        /*012c*/ 	.byte	0x04, 0x12
        /*012e*/ 	.short	(.L_52 - .L_51)
	.align		4
.L_51:
        /*0130*/ 	.word	index@(_Z6get_GjPdS_P7double2)
        /*0134*/ 	.word	0x00000028
.L_52:


//--------------------- .nv.compat                --------------------------
	.section	.nv.compat,"",@"SHT_CUDA_COMPAT_INFO"
	.align	4
        /*0000*/ 	.byte	0x02, 0x09, 0x00, 0x00, 0x02, 0x02, 0x01, 0x00, 0x02, 0x05, 0x05, 0x00, 0x03, 0x07, 0x01, 0x01
        /*0010*/ 	.byte	0x02, 0x03, 0x00, 0x00, 0x02, 0x06, 0x01, 0x00, 0x04, 0x0b, 0x08, 0x00, 0x01, 0x00, 0x00, 0x00
        /*0020*/ 	.byte	0x00, 0x00, 0x00, 0x00


//--------------------- .nv.info._Z6get_dEiP7double2S0_Pd --------------------------
	.section	.nv.info._Z6get_dEiP7double2S0_Pd,"",@"SHT_CUDA_INFO"
	.sectionflags	@""
	.align	4


	//----- nvinfo : EIATTR_CUDA_API_VERSION
	.align		4
        /*0000*/ 	.byte	0x04, 0x37
        /*0002*/ 	.short	(.L_54 - .L_53)
.L_53:
        /*0004*/ 	.word	0x00000082


	//----- nvinfo : EIATTR_KPARAM_INFO
	.align		4
.L_54:
        /*0008*/ 	.byte	0x04, 0x17
        /*000a*/ 	.short	(.L_56 - .L_55)
.L_55:
        /*000c*/ 	.word	0x00000000
        /*0010*/ 	.short	0x0003
        /*0012*/ 	.short	0x0018
        /*0014*/ 	.byte	0x00, 0xf5, 0x21, 0x00


	//----- nvinfo : EIATTR_KPARAM_INFO
	.align		4
.L_56:
        /*0018*/ 	.byte	0x04, 0x17
        /*001a*/ 	.short	(.L_58 - .L_57)
.L_57:
        /*001c*/ 	.word	0x00000000
        /*0020*/ 	.short	0x0002
        /*0022*/ 	.short	0x0010
        /*0024*/ 	.byte	0x00, 0xf5, 0x21, 0x00


	//----- nvinfo : EIATTR_KPARAM_INFO
	.align		4
.L_58:
        /*0028*/ 	.byte	0x04, 0x17
        /*002a*/ 	.short	(.L_60 - .L_59)
.L_59:
        /*002c*/ 	.word	0x00000000
        /*0030*/ 	.short	0x0001
        /*0032*/ 	.short	0x0008
        /*0034*/ 	.byte	0x00, 0xf5, 0x21, 0x00


	//----- nvinfo : EIATTR_KPARAM_INFO
	.align		4
.L_60:
        /*0038*/ 	.byte	0x04, 0x17
        /*003a*/ 	.short	(.L_62 - .L_61)
.L_61:
        /*003c*/ 	.word	0x00000000
        /*0040*/ 	.short	0x0000
        /*0042*/ 	.short	0x0000
        /*0044*/ 	.byte	0x00, 0xf0, 0x11, 0x00


	//----- nvinfo : EIATTR_SPARSE_MMA_MASK
	.align		4
.L_62:
        /*0048*/ 	.byte	0x03, 0x50
        /*004a*/ 	.short	0x0000


	//----- nvinfo : EIATTR_MAXREG_COUNT
	.align		4
        /*004c*/ 	.byte	0x03, 0x1b
        /*004e*/ 	.short	0x00ff


	//----- nvinfo : EIATTR_MERCURY_ISA_VERSION
	.align		4
        /*0050*/ 	.byte	0x03, 0x5f
        /*0052*/ 	.short	0x0101


	//----- nvinfo : EIATTR_VRC_CTA_INIT_COUNT
	.align		4
        /*0054*/ 	.byte	0x02, 0x4a
	.zero		1
	.zero		1


	//----- nvinfo : EIATTR_EXIT_INSTR_OFFSETS
	.align		4
        /*0058*/ 	.byte	0x04, 0x1c
        /*005a*/ 	.short	(.L_64 - .L_63)


	//   ....[0]....
.L_63:
        /*005c*/ 	.word	0x00001010


	//----- nvinfo : EIATTR_CBANK_PARAM_SIZE
	.align		4
.L_64:
        /*0060*/ 	.byte	0x03, 0x19
        /*0062*/ 	.short	0x0020


	//----- nvinfo : EIATTR_PARAM_CBANK
	.align		4
        /*0064*/ 	.byte	0x04, 0x0a
        /*0066*/ 	.short	(.L_66 - .L_65)
	.align		4
.L_65:
        /*0068*/ 	.word	index@(.nv.constant0._Z6get_dEiP7double2S0_Pd)
        /*006c*/ 	.short	0x0380
        /*006e*/ 	.short	0x0020


	//----- nvinfo : EIATTR_SW_WAR
	.align		4
.L_66:
        /*0070*/ 	.byte	0x04, 0x36
        /*0072*/ 	.short	(.L_68 - .L_67)
.L_67:
        /*0074*/ 	.word	0x00000008
.L_68:


//--------------------- .nv.info._Z8sum_EtotPdS_  --------------------------
	.section	.nv.info._Z8sum_EtotPdS_,"",@"SHT_CUDA_INFO"
	.sectionflags	@""
	.align	4


	//----- nvinfo : EIATTR_CUDA_API_VERSION
	.align		4
        /*0000*/ 	.byte	0x04, 0x37
        /*0002*/ 	.short	(.L_70 - .L_69)
.L_69:
        /*0004*/ 	.word	0x00000082


	//----- nvinfo : EIATTR_KPARAM_INFO
	.align		4
.L_70:
        /*0008*/ 	.byte	0x04, 0x17
        /*000a*/ 	.short	(.L_72 - .L_71)
.L_71:
        /*000c*/ 	.word	0x00000000
        /*0010*/ 	.short	0x0001
        /*0012*/ 	.short	0x0008
        /*0014*/ 	.byte	0x00, 0xf5, 0x21, 0x00


	//----- nvinfo : EIATTR_KPARAM_INFO
	.align		4
.L_72:
        /*0018*/ 	.byte	0x04, 0x17
        /*001a*/ 	.short	(.L_74 - .L_73)
.L_73:
        /*001c*/ 	.word	0x00000000
        /*0020*/ 	.short	0x0000
        /*0022*/ 	.short	0x0000
        /*0024*/ 	.byte	0x00, 0xf5, 0x21, 0x00


	//----- nvinfo : EIATTR_SPARSE_MMA_MASK
	.align		4
.L_74:
        /*0028*/ 	.byte	0x03, 0x50
        /*002a*/ 	.short	0x0000


	//----- nvinfo : EIATTR_MAXREG_COUNT
	.align		4
        /*002c*/ 	.byte	0x03, 0x1b
        /*002e*/ 	.short	0x00ff


	//----- nvinfo : EIATTR_NUM_BARRIERS
	.align		4
        /*0030*/ 	.byte	0x02, 0x4c
        /*0032*/ 	.byte	0x01
	.zero		1


	//----- nvinfo : EIATTR_MERCURY_ISA_VERSION
	.align		4
        /*0034*/ 	.byte	0x03, 0x5f
        /*0036*/ 	.short	0x0101


	//----- nvinfo : EIATTR_VRC_CTA_INIT_COUNT
	.align		4
        /*0038*/ 	.byte	0x02, 0x4a
	.zero		1
	.zero		1


	//----- nvinfo : EIATTR_EXIT_INSTR_OFFSETS
	.align		4
        /*003c*/ 	.byte	0x04, 0x1c
        /*003e*/ 	.short	(.L_76 - .L_75)


	//   ....[0]....
.L_75:
        /*0040*/ 	.word	0x00000230


	//   ....[1]....
        /*0044*/ 	.word	0x000002b0


	//----- nvinfo : EIATTR_CBANK_PARAM_SIZE
	.align		4
.L_76:
        /*0048*/ 	.byte	0x03, 0x19
        /*004a*/ 	.short	0x0010


	//----- nvinfo : EIATTR_PARAM_CBANK
	.align		4
        /*004c*/ 	.byte	0x04, 0x0a
        /*004e*/ 	.short	(.L_78 - .L_77)
	.align		4
.L_77:
        /*0050*/ 	.word	index@(.nv.constant0._Z8sum_EtotPdS_)
        /*0054*/ 	.short	0x0380
        /*0056*/ 	.short	0x0010


	//----- nvinfo : EIATTR_SW_WAR
	.align		4
.L_78:
        /*0058*/ 	.byte	0x04, 0x36
        /*005a*/ 	.short	(.L_80 - .L_79)
.L_79:
        /*005c*/ 	.word	0x00000008
.L_80:


//--------------------- .nv.info._Z5sum_EiPd      --------------------------
	.section	.nv.info._Z5sum_EiPd,"",@"SHT_CUDA_INFO"
	.sectionflags	@""
	.align	4


	//----- nvinfo : EIATTR_CUDA_API_VERSION
	.align		4
        /*0000*/ 	.byte	0x04, 0x37
        /*0002*/ 	.short	(.L_82 - .L_81)
.L_81:
        /*0004*/ 	.word	0x00000082


	//----- nvinfo : EIATTR_KPARAM_INFO
	.align		4
.L_82:
        /*0008*/ 	.byte	0x04, 0x17
        /*000a*/ 	.short	(.L_84 - .L_83)
.L_83:
        /*000c*/ 	.word	0x00000000
        /*0010*/ 	.short	0x0001
        /*0012*/ 	.short	0x0008
        /*0014*/ 	.byte	0x00, 0xf5, 0x21, 0x00


	//----- nvinfo : EIATTR_KPARAM_INFO
	.align		4
.L_84:
        /*0018*/ 	.byte	0x04, 0x17
        /*001a*/ 	.short	(.L_86 - .L_85)
.L_85:
        /*001c*/ 	.word	0x00000000
        /*0020*/ 	.short	0x0000
        /*0022*/ 	.short	0x0000
        /*0024*/ 	.byte	0x00, 0xf0, 0x11, 0x00


	//----- nvinfo : EIATTR_SPARSE_MMA_MASK
	.align		4
.L_86:
        /*0028*/ 	.byte	0x03, 0x50
        /*002a*/ 	.short	0x0000


	//----- nvinfo : EIATTR_MAXREG_COUNT
	.align		4
        /*002c*/ 	.byte	0x03, 0x1b
        /*002e*/ 	.short	0x00ff


	//----- nvinfo : EIATTR_MERCURY_ISA_VERSION
	.align		4
        /*0030*/ 	.byte	0x03, 0x5f
        /*0032*/ 	.short	0x0101


	//----- nvinfo : EIATTR_VRC_CTA_INIT_COUNT
	.align		4
        /*0034*/ 	.byte	0x02, 0x4a
	.zero		1
	.zero		1


	//----- nvinfo : EIATTR_EXIT_INSTR_OFFSETS
	.align		4
        /*0038*/ 	.byte	0x04, 0x1c
        /*003a*/ 	.short	(.L_88 - .L_87)


	//   ....[0]....
.L_87:
        /*003c*/ 	.word	0x00000de0


	//----- nvinfo : EIATTR_CBANK_PARAM_SIZE
	.align		4
.L_88:
        /*0040*/ 	.byte	0x03, 0x19
        /*0042*/ 	.short	0x0010


	//----- nvinfo : EIATTR_PARAM_CBANK
	.align		4
        /*0044*/ 	.byte	0x04, 0x0a
        /*0046*/ 	.short	(.L_90 - .L_89)
	.align		4
.L_89:
        /*0048*/ 	.word	index@(.nv.constant0._Z5sum_EiPd)
        /*004c*/ 	.short	0x0380
        /*004e*/ 	.short	0x0010


	//----- nvinfo : EIATTR_SW_WAR
	.align		4
.L_90:
        /*0050*/ 	.byte	0x04, 0x36
        /*0052*/ 	.short	(.L_92 - .L_91)
.L_91:
        /*0054*/ 	.word	0x00000008
.L_92:


//--------------------- .nv.info._Z10get_E_GwkjPdP7double2S_S1_ --------------------------
	.section	.nv.info._Z10get_E_GwkjPdP7double2S_S1_,"",@"SHT_CUDA_INFO"
	.sectionflags	@""
	.align	4


	//----- nvinfo : EIATTR_CUDA_API_VERSION
	.align		4
        /*0000*/ 	.byte	0x04, 0x37
        /*0002*/ 	.short	(.L_94 - .L_93)
.L_93:
        /*0004*/ 	.word	0x00000082


	//----- nvinfo : EIATTR_KPARAM_INFO
	.align		4
.L_94:
        /*0008*/ 	.byte	0x04, 0x17
        /*000a*/ 	.short	(.L_96 - .L_95)
.L_95:
        /*000c*/ 	.word	0x00000000
        /*0010*/ 	.short	0x0003
        /*0012*/ 	.short	0x0018
        /*0014*/ 	.byte	0x00, 0xf5, 0x21, 0x00


	//----- nvinfo : EIATTR_KPARAM_INFO
	.align		4
.L_96:
        /*0018*/ 	.byte	0x04, 0x17
        /*001a*/ 	.short	(.L_98 - .L_97)
.L_97:
        /*001c*/ 	.word	0x00000000
        /*0020*/ 	.short	0x0002
        /*0022*/ 	.short	0x0010
        /*0024*/ 	.byte	0x00, 0xf5, 0x21, 0x00


	//----- nvinfo : EIATTR_KPARAM_INFO
	.align		4
.L_98:
        /*0028*/ 	.byte	0x04, 0x17
        /*002a*/ 	.short	(.L_100 - .L_99)
.L_99:
        /*002c*/ 	.word	0x00000000
        /*0030*/ 	.short	0x0001
        /*0032*/ 	.short	0x0008
        /*0034*/ 	.byte	0x00, 0xf5, 0x21, 0x00


	//----- nvinfo : EIATTR_KPARAM_INFO
	.align		4
.L_100:
        /*0038*/ 	.byte	0x04, 0x17
        /*003a*/ 	.short	(.L_102 - .L_101)
.L_101:
        /*003c*/ 	.word	0x00000000
        /*0040*/ 	.short	0x0000
        /*0042*/ 	.short	0x0000
        /*0044*/ 	.byte	0x00, 0xf5, 0x21, 0x00


	//----- nvinfo : EIATTR_SPARSE_MMA_MASK
	.align		4
.L_102:
        /*0048*/ 	.byte	0x03, 0x50
        /*004a*/ 	.short	0x0000


	//----- nvinfo : EIATTR_MAXREG_COUNT
	.align		4
        /*004c*/ 	.byte	0x03, 0x1b
        /*004e*/ 	.short	0x00ff


	//----- nvinfo : EIATTR_MERCURY_ISA_VERSION
	.align		4
        /*0050*/ 	.byte	0x03, 0x5f
        /*0052*/ 	.short	0x0101


	//----- nvinfo : EIATTR_VRC_CTA_INIT_COUNT
	.align		4
        /*0054*/ 	.byte	0x02, 0x4a
	.zero		1
	.zero		1


	//----- nvinfo : EIATTR_EXIT_INSTR_OFFSETS
	.align		4
        /*0058*/ 	.byte	0x04, 0x1c
        /*005a*/ 	.short	(.L_104 - .L_103)


	//   ....[0]....
.L_103:
        /*005c*/ 	.word	0x00000a30


	//----- nvinfo : EIATTR_CRS_STACK_SIZE
	.align		4
.L_104:
        /*0060*/ 	.byte	0x04, 0x1e
        /*0062*/ 	.short	(.L_106 - .L_105)
.L_105:
        /*0064*/ 	.word	0x00000000


	//----- nvinfo : EIATTR_CBANK_PARAM_SIZE
	.align		4
.L_106:
        /*0068*/ 	.byte	0x03, 0x19
        /*006a*/ 	.short	0x0020


	//----- nvinfo : EIATTR_PARAM_CBANK
	.align		4
        /*006c*/ 	.byte	0x04, 0x0a
        /*006e*/ 	.short	(.L_108 - .L_107)
	.align		4
.L_107:
        /*0070*/ 	.word	index@(.nv.constant0._Z10get_E_GwkjPdP7double2S_S1_)
        /*0074*/ 	.short	0x0380
        /*0076*/ 	.short	0x0020


	//----- nvinfo : EIATTR_SW_WAR
	.align		4
.L_108:
        /*0078*/ 	.byte	0x04, 0x36
        /*007a*/ 	.short	(.L_110 - .L_109)
.L_109:
        /*007c*/ 	.word	0x00000008
.L_110:


//--------------------- .nv.info._Z17mult_complex_1tonP7double2S0_S0_ --------------------------
	.section	.nv.info._Z17mult_complex_1tonP7double2S0_S0_,"",@"SHT_CUDA_INFO"
	.sectionflags	@""
	.align	4


	//----- nvinfo : EIATTR_CUDA_API_VERSION
	.align		4
        /*0000*/ 	.byte	0x04, 0x37
        /*0002*/ 	.short	(.L_112 - .L_111)
.L_111:
        /*0004*/ 	.word	0x00000082


	//----- nvinfo : EIATTR_KPARAM_INFO
	.align		4
.L_112:
        /*0008*/ 	.byte	0x04, 0x17
        /*000a*/ 	.short	(.L_114 - .L_113)
.L_113:
        /*000c*/ 	.word	0x00000000
        /*0010*/ 	.short	0x0002
        /*0012*/ 	.short	0x0010
        /*0014*/ 	.byte	0x00, 0xf5, 0x21, 0x00


	//----- nvinfo : EIATTR_KPARAM_INFO
	.align		4
.L_114:
        /*0018*/ 	.byte	0x04, 0x17
        /*001a*/ 	.short	(.L_116 - .L_115)
.L_115:
        /*001c*/ 	.word	0x00000000
        /*0020*/ 	.short	0x0001
        /*0022*/ 	.short	0x0008
        /*0024*/ 	.byte	0x00, 0xf5, 0x21, 0x00


	//----- nvinfo : EIATTR_KPARAM_INFO
	.align		4
.L_116:
        /*0028*/ 	.byte	0x04, 0x17
        /*002a*/ 	.short	(.L_118 - .L_117)
.L_117:
        /*002c*/ 	.word	0x00000000
        /*0030*/ 	.short	0x0000
        /*0032*/ 	.short	0x0000
        /*0034*/ 	.byte	0x00, 0xf5, 0x21, 0x00


	//----- nvinfo : EIATTR_SPARSE_MMA_MASK
	.align		4
.L_118:
        /*0038*/ 	.byte	0x03, 0x50
        /*003a*/ 	.short	0x0000


	//----- nvinfo : EIATTR_MAXREG_COUNT
	.align		4
        /*003c*/ 	.byte	0x03, 0x1b
        /*003e*/ 	.short	0x00ff


	//----- nvinfo : EIATTR_MERCURY_ISA_VERSION
	.align		4
        /*0040*/ 	.byte	0x03, 0x5f
        /*0042*/ 	.short	0x0101


	//----- nvinfo : EIATTR_VRC_CTA_INIT_COUNT
	.align		4
        /*0044*/ 	.byte	0x02, 0x4a
	.zero		1
	.zero		1


	//----- nvinfo : EIATTR_EXIT_INSTR_OFFSETS
	.align		4
        /*0048*/ 	.byte	0x04, 0x1c
        /*004a*/ 	.short	(.L_120 - .L_119)


	//   ....[0]....
.L_119:
        /*004c*/ 	.word	0x00000170


	//----- nvinfo : EIATTR_CBANK_PARAM_SIZE
	.align		4
.L_120:
        /*0050*/ 	.byte	0x03, 0x19
        /*0052*/ 	.short	0x0018


	//----- nvinfo : EIATTR_PARAM_CBANK
	.align		4
        /*0054*/ 	.byte	0x04, 0x0a
        /*0056*/ 	.short	(.L_122 - .L_121)
	.align		4
.L_121:
        /*0058*/ 	.word	index@(.nv.constant0._Z17mult_complex_1tonP7double2S0_S0_)
        /*005c*/ 	.short	0x0380
        /*005e*/ 	.short	0x0018


	//----- nvinfo : EIATTR_SW_WAR
	.align		4
.L_122:
        /*0060*/ 	.byte	0x04, 0x36
        /*0062*/ 	.short	(.L_124 - .L_123)
.L_123:
        /*0064*/ 	.word	0x00000008
.L_124:


//--------------------- .nv.info._Z17mult_complex_1to1P7double2S0_S0_ --------------------------
	.section	.nv.info._Z17mult_complex_1to1P7double2S0_S0_,"",@"SHT_CUDA_INFO"
	.sectionflags	@""
	.align	4


	//----- nvinfo : EIATTR_CUDA_API_VERSION
	.align		4
        /*0000*/ 	.byte	0x04, 0x37
        /*0002*/ 	.short	(.L_126 - .L_125)
.L_125:
        /*0004*/ 	.word	0x00000082


	//----- nvinfo : EIATTR_KPARAM_INFO
	.align		4
.L_126:
        /*0008*/ 	.byte	0x04, 0x17
        /*000a*/ 	.short	(.L_128 - .L_127)
.L_127:
        /*000c*/ 	.word	0x00000000
        /*0010*/ 	.short	0x0002
        /*0012*/ 	.short	0x0010
        /*0014*/ 	.byte	0x00, 0xf5, 0x21, 0x00


	//----- nvinfo : EIATTR_KPARAM_INFO
	.align		4
.L_128:
        /*0018*/ 	.byte	0x04, 0x17
        /*001a*/ 	.short	(.L_130 - .L_129)
.L_129:
        /*001c*/ 	.word	0x00000000
        /*0020*/ 	.short	0x0001
        /*0022*/ 	.short	0x0008
        /*0024*/ 	.byte	0x00, 0xf5, 0x21, 0x00


	//----- nvinfo : EIATTR_KPARAM_INFO
	.align		4
.L_130:
        /*0028*/ 	.byte	0x04, 0x17
        /*002a*/ 	.short	(.L_132 - .L_131)
.L_131:
        /*002c*/ 	.word	0x00000000
        /*0030*/ 	.short	0x0000
        /*0032*/ 	.short	0x0000
        /*0034*/ 	.byte	0x00, 0xf5, 0x21, 0x00


	//----- nvinfo : EIATTR_SPARSE_MMA_MASK
	.align		4
.L_132:
        /*0038*/ 	.byte	0x03, 0x50
        /*003a*/ 	.short	0x0000


	//----- nvinfo : EIATTR_MAXREG_COUNT
	.align		4
        /*003c*/ 	.byte	0x03, 0x1b
        /*003e*/ 	.short	0x00ff


	//----- nvinfo : EIATTR_MERCURY_ISA_VERSION
	.align		4
        /*0040*/ 	.byte	0x03, 0x5f
        /*0042*/ 	.short	0x0101


	//----- nvinfo : EIATTR_VRC_CTA_INIT_COUNT
	.align		4
        /*0044*/ 	.byte	0x02, 0x4a
	.zero		1
	.zero		1


	//----- nvinfo : EIATTR_EXIT_INSTR_OFFSETS
	.align		4
        /*0048*/ 	.byte	0x04, 0x1c
        /*004a*/ 	.short	(.L_134 - .L_133)


	//   ....[0]....
.L_133:
        /*004c*/ 	.word	0x00000160


	//----- nvinfo : EIATTR_CBANK_PARAM_SIZE
	.align		4
.L_134:
        /*0050*/ 	.byte	0x03, 0x19
        /*0052*/ 	.short	0x0018


	//----- nvinfo : EIATTR_PARAM_CBANK
	.align		4
        /*0054*/ 	.byte	0x04, 0x0a
        /*0056*/ 	.short	(.L_136 - .L_135)
	.align		4
.L_135:
        /*0058*/ 	.word	index@(.nv.constant0._Z17mult_complex_1to1P7double2S0_S0_)
        /*005c*/ 	.short	0x0380
        /*005e*/ 	.short	0x0018


	//----- nvinfo : EIATTR_SW_WAR
	.align		4
.L_136:
        /*0060*/ 	.byte	0x04, 0x36
        /*0062*/ 	.short	(.L_138 - .L_137)
.L_137:
        /*0064*/ 	.word	0x00000008
.L_138:


//--------------------- .nv.info._Z6get_GjPdS_P7double2 --------------------------
	.section	.nv.info._Z6get_GjPdS_P7double2,"",@"SHT_CUDA_INFO"
	.sectionflags	@""
	.align	4


	//----- nvinfo : EIATTR_CUDA_API_VERSION
	.align		4
        /*0000*/ 	.byte	0x04, 0x37
        /*0002*/ 	.short	(.L_140 - .L_139)
.L_139:
        /*0004*/ 	.word	0x00000082


	//----- nvinfo : EIATTR_KPARAM_INFO
	.align		4
.L_140:
        /*0008*/ 	.byte	0x04, 0x17
        /*000a*/ 	.short	(.L_142 - .L_141)
.L_141:
        /*000c*/ 	.word	0x00000000
        /*0010*/ 	.short	0x0002
        /*0012*/ 	.short	0x0010
        /*0014*/ 	.byte	0x00, 0xf5, 0x21, 0x00


	//----- nvinfo : EIATTR_KPARAM_INFO
	.align		4
.L_142:
        /*0018*/ 	.byte	0x04, 0x17
        /*001a*/ 	.short	(.L_144 - .L_143)
.L_143:
        /*001c*/ 	.word	0x00000000
        /*0020*/ 	.short	0x0001
        /*0022*/ 	.short	0x0008
        /*0024*/ 	.byte	0x00, 0xf5, 0x21, 0x00


	//----- nvinfo : EIATTR_KPARAM_INFO
	.align		4
.L_144:
        /*0028*/ 	.byte	0x04, 0x17
        /*002a*/ 	.short	(.L_146 - .L_145)
.L_145:
        /*002c*/ 	.word	0x00000000
        /*0030*/ 	.short	0x0000
        /*0032*/ 	.short	0x0000
        /*0034*/ 	.byte	0x00, 0xf5, 0x21, 0x00


	//----- nvinfo : EIATTR_SPARSE_MMA_MASK
	.align		4
.L_146:
        /*0038*/ 	.byte	0x03, 0x50
        /*003a*/ 	.short	0x0000


	//----- nvinfo : EIATTR_MAXREG_COUNT
	.align		4
        /*003c*/ 	.byte	0x03, 0x1b
        /*003e*/ 	.short	0x00ff


	//----- nvinfo : EIATTR_MERCURY_ISA_VERSION
	.align		4
        /*0040*/ 	.byte	0x03, 0x5f
        /*0042*/ 	.short	0x0101


	//----- nvinfo : EIATTR_VRC_CTA_INIT_COUNT
	.align		4
        /*0044*/ 	.byte	0x02, 0x4a
	.zero		1
	.zero		1


	//----- nvinfo : EIATTR_EXIT_INSTR_OFFSETS
	.align		4
        /*0048*/ 	.byte	0x04, 0x1c
        /*004a*/ 	.short	(.L_148 - .L_147)


	//   ....[0]....
.L_147:
        /*004c*/ 	.word	0x000005f0


	//----- nvinfo : EIATTR_CRS_STACK_SIZE
	.align		4
.L_148:
        /*0050*/ 	.byte	0x04, 0x1e
        /*0052*/ 	.short	(.L_150 - .L_149)
.L_149:
        /*0054*/ 	.word	0x00000000


	//----- nvinfo : EIATTR_CBANK_PARAM_SIZE
	.align		4
.L_150:
        /*0058*/ 	.byte	0x03, 0x19
        /*005a*/ 	.short	0x0018


	//----- nvinfo : EIATTR_PARAM_CBANK
	.align		4
        /*005c*/ 	.byte	0x04, 0x0a
        /*005e*/ 	.short	(.L_152 - .L_151)
	.align		4
.L_151:
        /*0060*/ 	.word	index@(.nv.constant0._Z6get_GjPdS_P7double2)
        /*0064*/ 	.short	0x0380
        /*0066*/ 	.short	0x0018


	//----- nvinfo : EIATTR_SW_WAR
	.align		4
.L_152:
        /*0068*/ 	.byte	0x04, 0x36
        /*006a*/ 	.short	(.L_154 - .L_153)
.L_153:
        /*006c*/ 	.word	0x00000008
.L_154:


//--------------------- .nv.callgraph             --------------------------
	.section	.nv.callgraph,"",@"SHT_CUDA_CALLGRAPH"
	.align	4
	.sectionentsize	8
	.align		4
        /*0000*/ 	.word	0x00000000
	.align		4
        /*0004*/ 	.word	0xffffffff
	.align		4
        /*0008*/ 	.word	0x00000000
	.align		4
        /*000c*/ 	.word	0xfffffffe
	.align		4
        /*0010*/ 	.word	0x00000000
	.align		4
        /*0014*/ 	.word	0xfffffffd
	.align		4
        /*0018*/ 	.word	0x00000000
	.align		4
        /*001c*/ 	.word	0xfffffffc


//--------------------- .nv.constant4             --------------------------
	.section	.nv.constant4,"a",@progbits
	.align	8
	.align		8
.nv.constant4:
        /*0000*/ 	.dword	__cudart_i2opi_d


//--------------------- .text._Z6get_dEiP7double2S0_Pd --------------------------
	.section	.text._Z6get_dEiP7double2S0_Pd,"ax",@progbits
	.align	128
        .global         _Z6get_dEiP7double2S0_Pd
        .type           _Z6get_dEiP7double2S0_Pd,@function
        .size           _Z6get_dEiP7double2S0_Pd,(.L_x_60 - _Z6get_dEiP7double2S0_Pd)
        .other          _Z6get_dEiP7double2S0_Pd,@"STO_CUDA_ENTRY STV_DEFAULT"
_Z6get_dEiP7double2S0_Pd:
.text._Z6get_dEiP7double2S0_Pd:
[----:B------:R-:W-:Y:S01]  /*0000*/  LDC R1, c[0x0][0x37c] ;  /* 0x0000df00ff017b82 */ /* 0x000fe20000000800 */
[----:B------:R-:W0:Y:S07]  /*0010*/  S2R R0, SR_TID.X ;  /* 0x0000000000007919 */ /* 0x000e2e0000002100 */
[----:B------:R-:W0:Y:S01]  /*0020*/  S2UR UR24, SR_CTAID.X ;  /* 0x00000000001879c3 */ /* 0x000e220000002500 */
[----:B------:R-:W1:Y:S01]  /*0030*/  LDCU.64 UR22, c[0x0][0x358] ;  /* 0x00006b00ff1677ac */ /* 0x000e620008000a00 */
[----:B------:R-:W2:Y:S06]  /*0040*/  LDCU UR20, c[0x0][0x380] ;  /* 0x00007000ff1477ac */ /* 0x000eac0008000800 */
[----:B------:R-:W0:Y:S08]  /*0050*/  LDC R2, c[0x0][0x360] ;  /* 0x0000d800ff027b82 */ /* 0x000e300000000800 */
[----:B------:R-:W3:Y:S01]  /*0060*/  LDC.64 R38, c[0x0][0x390] ;  /* 0x0000e400ff267b82 */ /* 0x000ee20000000a00 */
[----:B0-----:R-:W-:-:S04]  /*0070*/  IMAD R3, R2, UR24, R0 ;  /* 0x0000001802037c24 */ /* 0x001fc8000f8e0200 */
[----:B---3--:R-:W-:-:S06]  /*0080*/  IMAD.WIDE R20, R3, 0x10, R38 ;  /* 0x0000001003147825 */ /* 0x008fcc00078e0226 */
[----:B-1----:R-:W3:Y:S01]  /*0090*/  LDG.E.128 R20, desc[UR22][R20.64] ;  /* 0x0000001614147981 */ /* 0x002ee2000c1e1d00 */
[----:B--2---:R-:W-:Y:S01]  /*00a0*/  UISETP.GE.AND UP0, UPT, UR20, 0x2, UPT ;  /* 0x000000021400788c */ /* 0x004fe2000bf06270 */
[----:B---3--:R-:W-:-:S08]  /*00b0*/  DADD R22, -RZ, -R22 ;  /* 0x00000000ff167229 */ /* 0x008fd00000000916 */
[----:B------:R-:W-:Y:S05]  /*00c0*/  BRA.U !UP0, `(.L_x_0) ;  /* 0x0000000d08ac7547 */ /* 0x000fea000b800000 */
[----:B------:R-:W0:Y:S01]  /*00d0*/  LDCU UR25, c[0x0][0x370] ;  /* 0x00006e00ff1977ac */ /* 0x000e220008000800 */
[----:B------:R-:W-:Y:S02]  /*00e0*/  UIADD3 UR6, UPT, UPT, UR20, -0x2, URZ ;  /* 0xfffffffe14067890 */ /* 0x000fe4000fffe0ff */
[----:B------:R-:W-:Y:S02]  /*00f0*/  UIADD3 UR5, UPT, UPT, UR20, -0x1, URZ ;  /* 0xffffffff14057890 */ /* 0x000fe4000fffe0ff */
[----:B------:R-:W-:Y:S02]  /*0100*/  UISETP.GE.U32.AND UP1, UPT, UR6, 0xf, UPT ;  /* 0x0000000f0600788c */ /* 0x000fe4000bf26070 */
[----:B------:R-:W-:Y:S01]  /*0110*/  ULOP3.LUT UP0, UR27, UR5, 0xf, URZ, 0xc0, !UPT ;  /* 0x0000000f051b7892 */ /* 0x000fe2000f80c0ff */
[----:B------:R-:W1:Y:S01]  /*0120*/  LDCU UR4, c[0x0][0x380] ;  /* 0x00007000ff0477ac */ /* 0x000e620008000800 */
[----:B0-----:R-:W-:-:S05]  /*0130*/  IMAD R28, R2, UR25, RZ ;  /* 0x00000019021c7c24 */ /* 0x001fca000f8e02ff */
[----:B------:R-:W-:Y:S05]  /*0140*/  BRA.U !UP1, `(.L_x_1) ;  /* 0x0000000909107547 */ /* 0x000fea000b800000 */
[----:B------:R-:W-:Y:S02]  /*0150*/  UIADD3 UR7, UPT, UPT, UR20, -0x3, URZ ;  /* 0xfffffffd14077890 */ /* 0x000fe4000fffe0ff */
[----:B------:R-:W-:Y:S02]  /*0160*/  UIADD3 UR8, UPT, UPT, UR20, -0x4, URZ ;  /* 0xfffffffc14087890 */ /* 0x000fe4000fffe0ff */
[----:B------:R-:W-:Y:S02]  /*0170*/  UIADD3 UR9, UPT, UPT, UR20, -0x5, URZ ;  /* 0xfffffffb14097890 */ /* 0x000fe4000fffe0ff */
[----:B------:R-:W-:Y:S02]  /*0180*/  UIADD3 UR10, UPT, UPT, UR20, -0x6, URZ ;  /* 0xfffffffa140a7890 */ /* 0x000fe4000fffe0ff */
[----:B------:R-:W-:Y:S02]  /*0190*/  UIADD3 UR11, UPT, UPT, UR20, -0x7, URZ ;  /* 0xfffffff9140b7890 */ /* 0x000fe4000fffe0ff */
[----:B------:R-:W-:-:S02]  /*01a0*/  UIADD3 UR12, UPT, UPT, UR20, -0x8, URZ ;  /* 0xfffffff8140c7890 */ /* 0x000fc4000fffe0ff */
        /* <DEDUP_REMOVED lines=8> */
[----:B------:R-:W-:Y:S02]  /*0230*/  UIMAD UR6, UR6, UR25, UR24 ;  /* 0x00000019060672a4 */ /* 0x000fe4000f8e0218 */
[----:B------:R-:W-:Y:S02]  /*0240*/  UIMAD UR26, UR5, UR25, UR24 ;  /* 0x00000019051a72a4 */ /* 0x000fe4000f8e0218 */
[----:B------:R-:W-:Y:S02]  /*0250*/  UIMAD UR7, UR7, UR25, UR24 ;  /* 0x00000019070772a4 */ /* 0x000fe4000f8e0218 */
[----:B------:R-:W-:Y:S01]  /*0260*/  UIMAD UR8, UR8, UR25, UR24 ;  /* 0x00000019080872a4 */ /* 0x000fe2000f8e0218 */
[C-C-:B------:R-:W-:Y:S01]  /*0270*/  IMAD R36, R2.reuse, UR6, R0.reuse ;  /* 0x0000000602247c24 */ /* 0x140fe2000f8e0200 */
        /* <DEDUP_REMOVED lines=24> */
[----:B------:R-:W-:Y:S01]  /*0400*/  ULOP3.LUT UR21, UR5, 0xfffffff0, URZ, 0xc0, !UPT ;  /* 0xfffffff005157892 */ /* 0x000fe2000f8ec0ff */
[----:B------:R-:W-:-:S02]  /*0410*/  IMAD R7, R2, UR18, R0 ;  /* 0x0000001202077c24 */ /* 0x000fc4000f8e0200 */
[C-C-:B------:R-:W-:Y:S01]  /*0420*/  IMAD R6, R2.reuse, UR19, R0.reuse ;  /* 0x0000001302067c24 */ /* 0x140fe2000f8e0200 */
[----:B------:R-:W-:Y:S01]  /*0430*/  UIADD3 UR21, UPT, UPT, -UR21, URZ, URZ ;  /* 0x000000ff15157290 */ /* 0x000fe2000fffe1ff */
[----:B------:R-:W-:-:S11]  /*0440*/  IMAD R5, R2, UR20, R0 ;  /* 0x0000001402057c24 */ /* 0x000fd6000f8e0200 */
.L_x_2:
[----:B------:R-:W-:-:S04]  /*0450*/  IMAD.WIDE.U32 R12, R4, 0x10, R38 ;  /* 0x00000010040c7825 */ /* 0x000fc800078e0026 */
[--C-:B------:R-:W-:Y:S02]  /*0460*/  IMAD.WIDE.U32 R8, R36, 0x10, R38.reuse ;  /* 0x0000001024087825 */ /* 0x100fe400078e0026 */
[----:B------:R-:W2:Y:S04]  /*0470*/  LDG.E.128 R12, desc[UR22][R12.64] ;  /* 0x000000160c0c7981 */ /* 0x000ea8000c1e1d00 */
[----:B------:R-:W3:Y:S01]  /*0480*/  LDG.E.128 R8, desc[UR22][R8.64] ;  /* 0x0000001608087981 */ /* 0x000ee2000c1e1d00 */
[----:B------:R-:W-:-:S06]  /*0490*/  IMAD.WIDE.U32 R16, R35, 0x10, R38 ;  /* 0x0000001023107825 */ /* 0x000fcc00078e0026 */
[----:B------:R-:W4:Y:S01]  /*04a0*/  LDG.E.128 R16, desc[UR22][R16.64] ;  /* 0x0000001610107981 */ /* 0x000f22000c1e1d00 */
[----:B--2---:R-:W-:Y:S02]  /*04b0*/  DADD R12, R12, R20 ;  /* 0x000000000c0c7229 */ /* 0x004fe40000000014 */
[----:B------:R-:W-:-:S06]  /*04c0*/  DADD R22, -R14, R22 ;  /* 0x000000000e167229 */ /* 0x000fcc0000000116 */
[----:B---3--:R-:W-:Y:S01]  /*04d0*/  DADD R8, R12, R8 ;  /* 0x000000000c087229 */ /* 0x008fe20000000008 */
[----:B------:R-:W-:-:S06]  /*04e0*/  IMAD.WIDE.U32 R12, R34, 0x10, R38 ;  /* 0x00000010220c7825 */ /* 0x000fcc00078e0026 */
[----:B------:R-:W2:Y:S01]  /*04f0*/  LDG.E.128 R12, desc[UR22][R12.64] ;  /* 0x000000160c0c7981 */ /* 0x000ea2000c1e1d00 */
[----:B------:R-:W-:Y:S02]  /*0500*/  DADD R10, R22, -R10 ;  /* 0x00000000160a7229 */ /* 0x000fe4000000080a */
[----:B----4-:R-:W-:Y:S01]  /*0510*/  DADD R8, R8, R16 ;  /* 0x0000000008087229 */ /* 0x010fe20000000010 */
[----:B------:R-:W-:-:S05]  /*0520*/  IMAD.WIDE.U32 R16, R33, 0x10, R38 ;  /* 0x0000001021107825 */ /* 0x000fca00078e0026 */
[----:B------:R-:W-:Y:S01]  /*0530*/  DADD R20, R10, -R18 ;  /* 0x000000000a147229 */ /* 0x000fe20000000812 */
[----:B------:R-:W3:Y:S01]  /*0540*/  LDG.E.128 R16, desc[UR22][R16.64] ;  /* 0x0000001610107981 */ /* 0x000ee2000c1e1d00 */
[----:B--2---:R-:W-:Y:S01]  /*0550*/  DADD R12, R8, R12 ;  /* 0x00000000080c7229 */ /* 0x004fe2000000000c */
[----:B------:R-:W-:-:S06]  /*0560*/  IMAD.WIDE.U32 R8, R32, 0x10, R38 ;  /* 0x0000001020087825 */ /* 0x000fcc00078e0026 */
[----:B------:R-:W2:Y:S01]  /*0570*/  LDG.E.128 R8, desc[UR22][R8.64] ;  /* 0x0000001608087981 */ /* 0x000ea2000c1e1d00 */
[----:B------:R-:W-:Y:S02]  /*0580*/  DADD R20, R20, -R14 ;  /* 0x0000000014147229 */ /* 0x000fe4000000080e */
[----:B---3--:R-:W-:Y:S01]  /*0590*/  DADD R12, R12, R16 ;  /* 0x000000000c0c7229 */ /* 0x008fe20000000010 */
        /* <DEDUP_REMOVED lines=31> */
[----:B---3--:R-:W-:-:S06]  /*0790*/  DADD R12, R12, R16 ;  /* 0x000000000c0c7229 */ /* 0x008fcc0000000010 */
[----:B------:R-:W-:Y:S01]  /*07a0*/  DADD R18, R14, -R18 ;  /* 0x000000000e127229 */ /* 0x000fe20000000812 */
[----:B------:R-:W-:-:S04]  /*07b0*/  IMAD.WIDE.U32 R14, R6, 0x10, R38 ;  /* 0x00000010060e7825 */ /* 0x000fc800078e0026 */
[----:B------:R-:W-:-:S06]  /*07c0*/  IMAD.WIDE.U32 R20, R5, 0x10, R38 ;  /* 0x0000001005147825 */ /* 0x000fcc00078e0026 */
[----:B------:R-:W3:Y:S01]  /*07d0*/  LDG.E.128 R20, desc[UR22][R20.64] ;  /* 0x0000001614147981 */ /* 0x000ee2000c1e1d00 */
[----:B--2---:R-:W-:-:S03]  /*07e0*/  DADD R8, R12, R8 ;  /* 0x000000000c087229 */ /* 0x004fc60000000008 */
[----:B------:R-:W2:Y:S01]  /*07f0*/  LDG.E.128 R12, desc[UR22][R14.64] ;  /* 0x000000160e0c7981 */ /* 0x000ea2000c1e1d00 */
[----:B------:R-:W-:Y:S01]  /*0800*/  DADD R10, R18, -R10 ;  /* 0x00000000120a7229 */ /* 0x000fe2000000080a */
[----:B------:R-:W-:-:S04]  /*0810*/  UIADD3 UR21, UPT, UPT, UR21, 0x10, URZ ;  /* 0x0000001015157890 */ /* 0x000fc8000fffe0ff */
[----:B------:R-:W-:Y:S01]  /*0820*/  UISETP.NE.AND UP1, UPT, UR21, URZ, UPT ;  /* 0x000000ff1500728c */ /* 0x000fe2000bf25270 */
[C---:B------:R-:W-:Y:S02]  /*0830*/  IMAD R4, R28.reuse, -0x10, R4 ;  /* 0xfffffff01c047824 */ /* 0x040fe400078e0204 */
[C---:B------:R-:W-:Y:S02]  /*0840*/  IMAD R36, R28.reuse, -0x10, R36 ;  /* 0xfffffff01c247824 */ /* 0x040fe400078e0224 */
[C---:B------:R-:W-:Y:S02]  /*0850*/  IMAD R35, R28.reuse, -0x10, R35 ;  /* 0xfffffff01c237824 */ /* 0x040fe400078e0223 */
[C---:B------:R-:W-:Y:S02]  /*0860*/  IMAD R34, R28.reuse, -0x10, R34 ;  /* 0xfffffff01c227824 */ /* 0x040fe400078e0222 */
[C---:B------:R-:W-:Y:S02]  /*0870*/  IMAD R33, R28.reuse, -0x10, R33 ;  /* 0xfffffff01c217824 */ /* 0x040fe400078e0221 */
[----:B------:R-:W-:-:S02]  /*0880*/  IMAD R32, R28, -0x10, R32 ;  /* 0xfffffff01c207824 */ /* 0x000fc400078e0220 */
        /* <DEDUP_REMOVED lines=9> */
[----:B------:R-:W-:Y:S01]  /*0920*/  IMAD R5, R28, -0x10, R5 ;  /* 0xfffffff01c057824 */ /* 0x000fe200078e0205 */
[----:B-1----:R-:W-:Y:S01]  /*0930*/  UIADD3 UR4, UPT, UPT, UR4, -0x10, URZ ;  /* 0xfffffff004047890 */ /* 0x002fe2000fffe0ff */
[----:B--2---:R-:W-:Y:S02]  /*0940*/  DADD R8, R8, R12 ;  /* 0x0000000008087229 */ /* 0x004fe4000000000c */
[----:B------:R-:W-:-:S06]  /*0950*/  DADD R10, R10, -R14 ;  /* 0x000000000a0a7229 */ /* 0x000fcc000000080e */
[----:B---3--:R-:W-:Y:S02]  /*0960*/  DADD R20, R8, R20 ;  /* 0x0000000008147229 */ /* 0x008fe40000000014 */
[----:B------:R-:W-:Y:S01]  /*0970*/  DADD R22, R10, -R22 ;  /* 0x000000000a167229 */ /* 0x000fe20000000816 */
[----:B------:R-:W-:Y:S10]  /*0980*/  BRA.U UP1, `(.L_x_2) ;  /* 0xfffffff901b07547 */ /* 0x000ff4000b83ffff */
.L_x_1:
[----:B------:R-:W-:Y:S05]  /*0990*/  BRA.U !UP0, `(.L_x_0) ;  /* 0x0000000508787547 */ /* 0x000fea000b800000 */
[----:B------:R-:W-:Y:S02]  /*09a0*/  UISETP.GE.U32.AND UP0, UPT, UR27, 0x8, UPT ;  /* 0x000000081b00788c */ /* 0x000fe4000bf06070 */
[----:B------:R-:W-:-:S04]  /*09b0*/  ULOP3.LUT UR6, UR5, 0x7, URZ, 0xc0, !UPT ;  /* 0x0000000705067892 */ /* 0x000fc8000f8ec0ff */
[----:B------:R-:W-:-:S03]  /*09c0*/  UISETP.NE.AND UP1, UPT, UR6, URZ, UPT ;  /* 0x000000ff0600728c */ /* 0x000fc6000bf25270 */
[----:B------:R-:W-:Y:S08]  /*09d0*/  BRA.U !UP0, `(.L_x_3) ;  /* 0x0000000108c07547 */ /* 0x000ff0000b800000 */
[----:B-1----:R-:W-:-:S06]  /*09e0*/  UIADD3 UR7, UPT, UPT, UR4, -0x1, URZ ;  /* 0xffffffff04077890 */ /* 0x002fcc000fffe0ff */
[C---:B------:R-:W-:Y:S02]  /*09f0*/  IMAD R25, R28.reuse, UR7, R3 ;  /* 0x000000071c197c24 */ /* 0x040fe4000f8e0203 */
[----:B------:R-:W-:Y:S02]  /*0a00*/  IMAD R4, R28, UR7, -R28 ;  /* 0x000000071c047c24 */ /* 0x000fe4000f8e0a1c */
[----:B------:R-:W-:-:S03]  /*0a10*/  IMAD.WIDE.U32 R24, R25, 0x10, R38 ;  /* 0x0000001019187825 */ /* 0x000fc600078e0026 */
[----:B------:R-:W-:-:S03]  /*0a20*/  IADD3 R17, PT, PT, R3, R4, RZ ;  /* 0x0000000403117210 */ /* 0x000fc60007ffe0ff */
[----:B------:R-:W2:Y:S02]  /*0a30*/  LDG.E.128 R24, desc[UR22][R24.64] ;  /* 0x0000001618187981 */ /* 0x000ea4000c1e1d00 */
[----:B------:R-:W-:-:S06]  /*0a40*/  IMAD.WIDE.U32 R16, R17, 0x10, R38 ;  /* 0x0000001011107825 */ /* 0x000fcc00078e0026 */
[----:B------:R-:W3:Y:S01]  /*0a50*/  LDG.E.128 R16, desc[UR22][R16.64] ;  /* 0x0000001610107981 */ /* 0x000ee2000c1e1d00 */
[----:B------:R-:W-:-:S04]  /*0a60*/  IADD3 R4, PT, PT, -R28, R4, RZ ;  /* 0x000000041c047210 */ /* 0x000fc80007ffe1ff */
[-C--:B------:R-:W-:Y:S02]  /*0a70*/  IADD3 R5, PT, PT, R3, R4.reuse, RZ ;  /* 0x0000000403057210 */ /* 0x080fe40007ffe0ff */
[----:B------:R-:W-:-:S03]  /*0a80*/  IADD3 R8, PT, PT, -R28, R4, RZ ;  /* 0x000000041c087210 */ /* 0x000fc60007ffe1ff */
[----:B------:R-:W-:Y:S01]  /*0a90*/  IMAD.WIDE.U32 R4, R5, 0x10, R38 ;  /* 0x0000001005047825 */ /* 0x000fe200078e0026 */
[-C--:B------:R-:W-:Y:S02]  /*0aa0*/  IADD3 R13, PT, PT, R3, R8.reuse, RZ ;  /* 0x00000008030d7210 */ /* 0x080fe40007ffe0ff */
[----:B------:R-:W-:-:S03]  /*0ab0*/  IADD3 R8, PT, PT, -R28, R8, RZ ;  /* 0x000000081c087210 */ /* 0x000fc60007ffe1ff */
[----:B------:R-:W4:Y:S01]  /*0ac0*/  LDG.E.128 R4, desc[UR22][R4.64] ;  /* 0x0000001604047981 */ /* 0x000f22000c1e1d00 */
[----:B------:R-:W-:Y:S01]  /*0ad0*/  IMAD.WIDE.U32 R12, R13, 0x10, R38 ;  /* 0x000000100d0c7825 */ /* 0x000fe200078e0026 */
[-C--:B------:R-:W-:Y:S02]  /*0ae0*/  IADD3 R9, PT, PT, R3, R8.reuse, RZ ;  /* 0x0000000803097210 */ /* 0x080fe40007ffe0ff */
[----:B------:R-:W-:-:S03]  /*0af0*/  IADD3 R29, PT, PT, -R28, R8, RZ ;  /* 0x000000081c1d7210 */ /* 0x000fc60007ffe1ff */
[----:B------:R-:W5:Y:S01]  /*0b00*/  LDG.E.128 R12, desc[UR22][R12.64] ;  /* 0x000000160c0c7981 */ /* 0x000f62000c1e1d00 */
[----:B------:R-:W-:Y:S01]  /*0b10*/  IMAD.WIDE.U32 R8, R9, 0x10, R38 ;  /* 0x0000001009087825 */ /* 0x000fe200078e0026 */
[-C--:B------:R-:W-:Y:S02]  /*0b20*/  IADD3 R31, PT, PT, R3, R29.reuse, RZ ;  /* 0x0000001d031f7210 */ /* 0x080fe40007ffe0ff */
[----:B------:R-:W-:-:S03]  /*0b30*/  IADD3 R29, PT, PT, -R28, R29, RZ ;  /* 0x0000001d1c1d7210 */ /* 0x000fc60007ffe1ff */
[----:B------:R-:W5:Y:S01]  /*0b40*/  LDG.E.128 R8, desc[UR22][R8.64] ;  /* 0x0000001608087981 */ /* 0x000f62000c1e1d00 */
[----:B------:R-:W-:Y:S01]  /*0b50*/  IADD3 R33, PT, PT, R3, R29, RZ ;  /* 0x0000001d03217210 */ /* 0x000fe20007ffe0ff */
[----:B--2---:R-:W-:Y:S01]  /*0b60*/  DADD R24, R20, R24 ;  /* 0x0000000014187229 */ /* 0x004fe20000000018 */
[----:B------:R-:W-:Y:S01]  /*0b70*/  IMAD.WIDE.U32 R20, R31, 0x10, R38 ;  /* 0x000000101f147825 */ /* 0x000fe200078e0026 */
[----:B------:R-:W-:-:S05]  /*0b80*/  DADD R26, R22, -R26 ;  /* 0x00000000161a7229 */ /* 0x000fca000000081a */
[----:B------:R-:W2:Y:S01]  /*0b90*/  LDG.E.128 R20, desc[UR22][R20.64] ;  /* 0x0000001614147981 */ /* 0x000ea2000c1e1d00 */
[----:B---3--:R-:W-:Y:S01]  /*0ba0*/  DADD R30, R24, R16 ;  /* 0x00000000181e7229 */ /* 0x008fe20000000010 */
[----:B------:R-:W-:Y:S01]  /*0bb0*/  IMAD.WIDE.U32 R16, R33, 0x10, R38 ;  /* 0x0000001021107825 */ /* 0x000fe200078e0026 */
[----:B------:R-:W-:Y:S01]  /*0bc0*/  IADD3 R25, PT, PT, R3, R29, -R28 ;  /* 0x0000001d03197210 */ /* 0x000fe20007ffe81c */
[----:B------:R-:W-:-:S04]  /*0bd0*/  DADD R32, R26, -R18 ;  /* 0x000000001a207229 */ /* 0x000fc80000000812 */
[----:B------:R-:W3:Y:S01]  /*0be0*/  LDG.E.128 R16, desc[UR22][R16.64] ;  /* 0x0000001610107981 */ /* 0x000ee2000c1e1d00 */
[----:B------:R-:W-:-:S06]  /*0bf0*/  IMAD.WIDE.U32 R24, R25, 0x10, R38 ;  /* 0x0000001019187825 */ /* 0x000fcc00078e0026 */
[----:B------:R-:W3:Y:S01]  /*0c00*/  LDG.E.128 R24, desc[UR22][R24.64] ;  /* 0x0000001618187981 */ /* 0x000ee2000c1e1d00 */
[----:B----4-:R-:W-:Y:S01]  /*0c10*/  DADD R4, R30, R4 ;  /* 0x000000001e047229 */ /* 0x010fe20000000004 */
[----:B------:R-:W-:Y:S01]  /*0c20*/  UIADD3 UR4, UPT, UPT, UR4, -0x8, URZ ;  /* 0xfffffff804047890 */ /* 0x000fe2000fffe0ff */
[----:B------:R-:W-:-:S06]  /*0c30*/  DADD R6, R32, -R6 ;  /* 0x0000000020067229 */ /* 0x000fcc0000000806 */
[----:B-----5:R-:W-:Y:S02]  /*0c40*/  DADD R4, R4, R12 ;  /* 0x0000000004047229 */ /* 0x020fe4000000000c */
[----:B------:R-:W-:-:S06]  /*0c50*/  DADD R6, R6, -R14 ;  /* 0x0000000006067229 */ /* 0x000fcc000000080e */
[----:B------:R-:W-:Y:S02]  /*0c60*/  DADD R4, R4, R8 ;  /* 0x0000000004047229 */ /* 0x000fe40000000008 */
[----:B------:R-:W-:-:S06]  /*0c70*/  DADD R6, R6, -R10 ;  /* 0x0000000006067229 */ /* 0x000fcc000000080a */
[----:B--2---:R-:W-:Y:S02]  /*0c80*/  DADD R4, R4, R20 ;  /* 0x0000000004047229 */ /* 0x004fe40000000014 */
[----:B------:R-:W-:-:S06]  /*0c90*/  DADD R6, R6, -R22 ;  /* 0x0000000006067229 */ /* 0x000fcc0000000816 */
[----:B---3--:R-:W-:Y:S02]  /*0ca0*/  DADD R4, R4, R16 ;  /* 0x0000000004047229 */ /* 0x008fe40000000010 */
[----:B------:R-:W-:-:S06]  /*0cb0*/  DADD R6, R6, -R18 ;  /* 0x0000000006067229 */ /* 0x000fcc0000000812 */
[----:B------:R-:W-:Y:S02]  /*0cc0*/  DADD R20, R4, R24 ;  /* 0x0000000004147229 */ /* 0x000fe40000000018 */
[----:B------:R-:W-:-:S11]  /*0cd0*/  DADD R22, R6, -R26 ;  /* 0x0000000006167229 */ /* 0x000fd6000000081a */
.L_x_3:
        /* <DEDUP_REMOVED lines=9> */
[-C--:B------:R-:W-:Y:S02]  /*0d70*/  IADD3 R9, PT, PT, R3, R8.reuse, RZ ;  /* 0x0000000803097210 */ /* 0x080fe40007ffe0ff */
[----:B------:R-:W-:Y:S01]  /*0d80*/  IADD3 R14, PT, PT, -R28, R8, RZ ;  /* 0x000000081c0e7210 */ /* 0x000fe20007ffe1ff */
[----:B------:R-:W2:Y:S02]  /*0d90*/  LDG.E.128 R4, desc[UR22][R4.64] ;  /* 0x0000001604047981 */ /* 0x000ea4000c1e1d00 */
[----:B------:R-:W-:Y:S01]  /*0da0*/  IMAD.WIDE.U32 R8, R9, 0x10, R38 ;  /* 0x0000001009087825 */ /* 0x000fe200078e0026 */
[----:B------:R-:W-:-:S05]  /*0db0*/  IADD3 R13, PT, PT, R3, R14, RZ ;  /* 0x0000000e030d7210 */ /* 0x000fca0007ffe0ff */
[----:B------:R-:W3:Y:S01]  /*0dc0*/  LDG.E.128 R8, desc[UR22][R8.64] ;  /* 0x0000001608087981 */ /* 0x000ee2000c1e1d00 */
[----:B------:R-:W-:Y:S01]  /*0dd0*/  IMAD.WIDE.U32 R12, R13, 0x10, R38 ;  /* 0x000000100d0c7825 */ /* 0x000fe200078e0026 */
[----:B------:R-:W-:-:S05]  /*0de0*/  IADD3 R17, PT, PT, R3, R14, -R28 ;  /* 0x0000000e03117210 */ /* 0x000fca0007ffe81c */
[----:B------:R-:W4:Y:S01]  /*0df0*/  LDG.E.128 R12, desc[UR22][R12.64] ;  /* 0x000000160c0c7981 */ /* 0x000f22000c1e1d00 */
[----:B------:R-:W-:-:S06]  /*0e00*/  IMAD.WIDE.U32 R16, R17, 0x10, R38 ;  /* 0x0000001011107825 */ /* 0x000fcc00078e0026 */
[----:B------:R-:W5:Y:S01]  /*0e10*/  LDG.E.128 R16, desc[UR22][R16.64] ;  /* 0x0000001610107981 */ /* 0x000f62000c1e1d00 */
[----:B------:R-:W-:Y:S01]  /*0e20*/  UIADD3 UR4, UPT, UPT, UR4, -0x4, URZ ;  /* 0xfffffffc04047890 */ /* 0x000fe2000fffe0ff */
[----:B--2---:R-:W-:Y:S02]  /*0e30*/  DADD R20, R20, R4 ;  /* 0x0000000014147229 */ /* 0x004fe40000000004 */
[----:B------:R-:W-:-:S06]  /*0e40*/  DADD R6, R22, -R6 ;  /* 0x0000000016067229 */ /* 0x000fcc0000000806 */
[----:B---3--:R-:W-:Y:S02]  /*0e50*/  DADD R20, R20, R8 ;  /* 0x0000000014147229 */ /* 0x008fe40000000008 */
[----:B------:R-:W-:-:S06]  /*0e60*/  DADD R6, R6, -R10 ;  /* 0x0000000006067229 */ /* 0x000fcc000000080a */
[----:B----4-:R-:W-:Y:S02]  /*0e70*/  DADD R20, R20, R12 ;  /* 0x0000000014147229 */ /* 0x010fe4000000000c */
[----:B------:R-:W-:-:S06]  /*0e80*/  DADD R6, R6, -R14 ;  /* 0x0000000006067229 */ /* 0x000fcc000000080e */
[----:B-----5:R-:W-:Y:S02]  /*0e90*/  DADD R20, R20, R16 ;  /* 0x0000000014147229 */ /* 0x020fe40000000010 */
[----:B------:R-:W-:-:S11]  /*0ea0*/  DADD R22, R6, -R18 ;  /* 0x0000000006167229 */ /* 0x000fd60000000812 */
.L_x_4:
[----:B------:R-:W-:Y:S05]  /*0eb0*/  BRA.U !UP1, `(.L_x_0) ;  /* 0x0000000109307547 */ /* 0x000fea000b800000 */
[----:B-1----:R-:W-:Y:S02]  /*0ec0*/  UIADD3 UR4, UPT, UPT, UR4, -0x1, URZ ;  /* 0xffffffff04047890 */ /* 0x002fe4000fffe0ff */
[----:B------:R-:W-:Y:S02]  /*0ed0*/  UIADD3 UR5, UPT, UPT, -UR5, URZ, URZ ;  /* 0x000000ff05057290 */ /* 0x000fe4000fffe1ff */
[----:B------:R-:W-:-:S06]  /*0ee0*/  UIMAD UR4, UR4, UR25, UR24 ;  /* 0x00000019040472a4 */ /* 0x000fcc000f8e0218 */
[----:B------:R-:W-:-:S07]  /*0ef0*/  IMAD R9, R2, UR4, R0 ;  /* 0x0000000402097c24 */ /* 0x000fce000f8e0200 */
.L_x_5:
[----:B------:R-:W-:-:S06]  /*0f00*/  IMAD.WIDE.U32 R4, R9, 0x10, R38 ;  /* 0x0000001009047825 */ /* 0x000fcc00078e0026 */
[----:B------:R-:W2:Y:S01]  /*0f10*/  LDG.E.128 R4, desc[UR22][R4.64] ;  /* 0x0000001604047981 */ /* 0x000ea2000c1e1d00 */
[----:B------:R-:W-:Y:S01]  /*0f20*/  UIADD3 UR5, UPT, UPT, UR5, 0x1, URZ ;  /* 0x0000000105057890 */ /* 0x000fe2000fffe0ff */
[----:B------:R-:W-:-:S03]  /*0f30*/  IADD3 R9, PT, PT, -R28, R9, RZ ;  /* 0x000000091c097210 */ /* 0x000fc60007ffe1ff */
[----:B------:R-:W-:Y:S01]  /*0f40*/  UISETP.NE.AND UP0, UPT, UR5, URZ, UPT ;  /* 0x000000ff0500728c */ /* 0x000fe2000bf05270 */
[----:B--2---:R-:W-:Y:S02]  /*0f50*/  DADD R20, R4, R20 ;  /* 0x0000000004147229 */ /* 0x004fe40000000014 */
[----:B------:R-:W-:-:S06]  /*0f60*/  DADD R22, -R6, R22 ;  /* 0x0000000006167229 */ /* 0x000fcc0000000116 */
[----:B------:R-:W-:Y:S05]  /*0f70*/  BRA.U UP0, `(.L_x_5) ;  /* 0xfffffffd00e07547 */ /* 0x000fea000b83ffff */
.L_x_0:
[----:B------:R-:W0:Y:S08]  /*0f80*/  LDC.64 R4, c[0x0][0x388] ;  /* 0x0000e200ff047b82 */ /* 0x000e300000000a00 */
[----:B------:R-:W2:Y:S01]  /*0f90*/  LDC.64 R8, c[0x0][0x398] ;  /* 0x0000e600ff087b82 */ /* 0x000ea20000000a00 */
[----:B0-----:R-:W-:-:S06]  /*0fa0*/  IMAD.WIDE R4, R3, 0x10, R4 ;  /* 0x0000001003047825 */ /* 0x001fcc00078e0204 */
[----:B------:R-:W3:Y:S01]  /*0fb0*/  LDG.E.128 R4, desc[UR22][R4.64] ;  /* 0x0000001604047981 */ /* 0x000ee2000c1e1d00 */
[----:B--2---:R-:W-:Y:S01]  /*0fc0*/  IMAD.WIDE R2, R3, 0x8, R8 ;  /* 0x0000000803027825 */ /* 0x004fe200078e0208 */
[----:B---3--:R-:W-:-:S08]  /*0fd0*/  DMUL R6, R6, R20 ;  /* 0x0000001406067228 */ /* 0x008fd00000000000 */
[----:B------:R-:W-:-:S08]  /*0fe0*/  DFMA R6, R4, R22, R6 ;  /* 0x000000160406722b */ /* 0x000fd00000000006 */
[----:B------:R-:W-:-:S07]  /*0ff0*/  DADD R6, R6, R6 ;  /* 0x0000000006067229 */ /* 0x000fce0000000006 */
[----:B------:R-:W-:Y:S01]  /*1000*/  STG.E.64 desc[UR22][R2.64], R6 ;  /* 0x0000000602007986 */ /* 0x000fe2000c101b16 */
[----:B-1----:R-:W-:Y:S05]  /*1010*/  EXIT ;  /* 0x000000000000794d */ /* 0x002fea0003800000 */
.L_x_6:
[----:B------:R-:W-:-:S00]  /*1020*/  BRA `(.L_x_6) ;  /* 0xfffffffc00fc7947 */ /* 0x000fc0000383ffff */
[----:B------:R-:W-:-:S00]  /*1030*/  NOP ;  /* 0x0000000000007918 */ /* 0x000fc00000000000 */
        /* <DEDUP_REMOVED lines=12> */
.L_x_60:


//--------------------- .text._Z8sum_EtotPdS_     --------------------------
	.section	.text._Z8sum_EtotPdS_,"ax",@progbits
	.align	128
        .global         _Z8sum_EtotPdS_
        .type           _Z8sum_EtotPdS_,@function
        .size           _Z8sum_EtotPdS_,(.L_x_61 - _Z8sum_EtotPdS_)
        .other          _Z8sum_EtotPdS_,@"STO_CUDA_ENTRY STV_DEFAULT"
_Z8sum_EtotPdS_:
.text._Z8sum_EtotPdS_:
[----:B------:R-:W-:Y:S01]  /*0000*/  LDC R1, c[0x0][0x37c] ;  /* 0x0000df00ff017b82 */ /* 0x000fe20000000800 */
[----:B------:R-:W0:Y:S01]  /*0010*/  S2R R0, SR_CTAID.X ;  /* 0x0000000000007919 */ /* 0x000e220000002500 */
[----:B------:R-:W0:Y:S06]  /*0020*/  LDCU UR8, c[0x0][0x360] ;  /* 0x00006c00ff0877ac */ /* 0x000e2c0008000800 */
[----:B------:R-:W1:Y:S01]  /*0030*/  LDC.64 R4, c[0x0][0x380] ;  /* 0x0000e000ff047b82 */ /* 0x000e620000000a00 */
[----:B------:R-:W2:Y:S01]  /*0040*/  S2R R11, SR_TID.X ;  /* 0x00000000000b7919 */ /* 0x000ea20000002100 */
[----:B------:R-:W3:Y:S01]  /*0050*/  LDCU.64 UR6, c[0x0][0x358] ;  /* 0x00006b00ff0677ac */ /* 0x000ee20008000a00 */
[----:B0-----:R-:W-:-:S04]  /*0060*/  IMAD R2, R0, UR8, RZ ;  /* 0x0000000800027c24 */ /* 0x001fc8000f8e02ff */
[----:B--2---:R-:W-:-:S05]  /*0070*/  IMAD R3, R2, 0x2, R11 ;  /* 0x0000000202037824 */ /* 0x004fca00078e020b */
[C---:B------:R-:W-:Y:S01]  /*0080*/  IADD3 R7, PT, PT, R3.reuse, UR8, RZ ;  /* 0x0000000803077c10 */ /* 0x040fe2000fffe0ff */
[----:B-1----:R-:W-:-:S04]  /*0090*/  IMAD.WIDE R2, R3, 0x8, R4 ;  /* 0x0000000803027825 */ /* 0x002fc800078e0204 */
[----:B------:R-:W-:Y:S02]  /*00a0*/  IMAD.WIDE.U32 R4, R7, 0x8, R4 ;  /* 0x0000000807047825 */ /* 0x000fe400078e0004 */
[----:B---3--:R-:W2:Y:S04]  /*00b0*/  LDG.E.64 R2, desc[UR6][R2.64] ;  /* 0x0000000602027981 */ /* 0x008ea8000c1e1b00 */
[----:B------:R-:W2:Y:S01]  /*00c0*/  LDG.E.64 R4, desc[UR6][R4.64] ;  /* 0x0000000604047981 */ /* 0x000ea2000c1e1b00 */
[----:B------:R-:W0:Y:S01]  /*00d0*/  S2UR UR5, SR_CgaCtaId ;  /* 0x00000000000579c3 */ /* 0x000e220000008800 */
[----:B------:R-:W-:Y:S01]  /*00e0*/  UMOV UR4, 0x400 ;  /* 0x0000040000047882 */ /* 0x000fe20000000000 */
[----:B------:R-:W-:Y:S01]  /*00f0*/  UISETP.GE.U32.AND UP0, UPT, UR8, 0x2, UPT ;  /* 0x000000020800788c */ /* 0x000fe2000bf06070 */
[----:B------:R-:W-:Y:S01]  /*0100*/  ISETP.NE.AND P0, PT, R11, RZ, PT ;  /* 0x000000ff0b00720c */ /* 0x000fe20003f05270 */
[----:B0-----:R-:W-:-:S06]  /*0110*/  ULEA UR4, UR5, UR4, 0x18 ;  /* 0x0000000405047291 */ /* 0x001fcc000f8ec0ff */
[----:B------:R-:W-:Y:S01]  /*0120*/  LEA R9, R11, UR4, 0x3 ;  /* 0x000000040b097c11 */ /* 0x000fe2000f8e18ff */
[----:B--2---:R-:W-:-:S07]  /*0130*/  DADD R6, R2, R4 ;  /* 0x0000000002067229 */ /* 0x004fce0000000004 */
[----:B------:R0:W-:Y:S01]  /*0140*/  STS.64 [R9], R6 ;  /* 0x0000000609007388 */ /* 0x0001e20000000a00 */
[----:B------:R-:W-:Y:S06]  /*0150*/  BAR.SYNC.DEFER_BLOCKING 0x0 ;  /* 0x0000000000007b1d */ /* 0x000fec0000010000 */
[----:B------:R-:W-:Y:S05]  /*0160*/  BRA.U !UP0, `(.L_x_7) ;  /* 0x0000000108307547 */ /* 0x000fea000b800000 */
[----:B0-----:R-:W-:-:S07]  /*0170*/  IMAD.U32 R6, RZ, RZ, UR8 ;  /* 0x00000008ff067e24 */ /* 0x001fce000f8e00ff */
.L_x_8:
[----:B------:R-:W-:-:S04]  /*0180*/  SHF.R.U32.HI R8, RZ, 0x1, R6 ;  /* 0x00000001ff087819 */ /* 0x000fc80000011606 */
[----:B------:R-:W-:-:S13]  /*0190*/  ISETP.GE.U32.AND P1, PT, R11, R8, PT ;  /* 0x000000080b00720c */ /* 0x000fda0003f26070 */
[----:B------:R-:W-:Y:S01]  /*01a0*/  @!P1 LEA R7, R8, R9, 0x3 ;  /* 0x0000000908079211 */ /* 0x000fe200078e18ff */
[----:B------:R-:W-:Y:S04]  /*01b0*/  @!P1 LDS.64 R4, [R9] ;  /* 0x0000000009049984 */ /* 0x000fe80000000a00 */
[----:B------:R-:W0:Y:S02]  /*01c0*/  @!P1 LDS.64 R2, [R7] ;  /* 0x0000000007029984 */ /* 0x000e240000000a00 */
[----:B0-----:R-:W-:-:S07]  /*01d0*/  @!P1 DADD R2, R2, R4 ;  /* 0x0000000002029229 */ /* 0x001fce0000000004 */
[----:B------:R1:W-:Y:S01]  /*01e0*/  @!P1 STS.64 [R9], R2 ;  /* 0x0000000209009388 */ /* 0x0003e20000000a00 */
[----:B------:R-:W-:Y:S01]  /*01f0*/  BAR.SYNC.DEFER_BLOCKING 0x0 ;  /* 0x0000000000007b1d */ /* 0x000fe20000010000 */
[----:B------:R-:W-:Y:S01]  /*0200*/  ISETP.GT.U32.AND P1, PT, R6, 0x3, PT ;  /* 0x000000030600780c */ /* 0x000fe20003f24070 */
[----:B------:R-:W-:-:S12]  /*0210*/  IMAD.MOV.U32 R6, RZ, RZ, R8 ;  /* 0x000000ffff067224 */ /* 0x000fd800078e0008 */
[----:B-1----:R-:W-:Y:S05]  /*0220*/  @P1 BRA `(.L_x_8) ;  /* 0xfffffffc00d41947 */ /* 0x002fea000383ffff */
.L_x_7:
[----:B------:R-:W-:Y:S05]  /*0230*/  @P0 EXIT ;  /* 0x000000000000094d */ /* 0x000fea0003800000 */
[----:B------:R-:W1:Y:S01]  /*0240*/  S2UR UR5, SR_CgaCtaId ;  /* 0x00000000000579c3 */ /* 0x000e620000008800 */
[----:B------:R-:W-:-:S07]  /*0250*/  UMOV UR4, 0x400 ;  /* 0x0000040000047882 */ /* 0x000fce0000000000 */
[----:B------:R-:W2:Y:S01]  /*0260*/  LDC.64 R4, c[0x0][0x388] ;  /* 0x0000e200ff047b82 */ /* 0x000ea20000000a00 */
[----:B-1----:R-:W-:Y:S01]  /*0270*/  ULEA UR4, UR5, UR4, 0x18 ;  /* 0x0000000405047291 */ /* 0x002fe2000f8ec0ff */
[----:B--2---:R-:W-:-:S08]  /*0280*/  IMAD.WIDE.U32 R4, R0, 0x8, R4 ;  /* 0x0000000800047825 */ /* 0x004fd000078e0004 */
[----:B------:R-:W1:Y:S04]  /*0290*/  LDS.64 R2, [UR4] ;  /* 0x00000004ff027984 */ /* 0x000e680008000a00 */
[----:B-1----:R-:W-:Y:S01]  /*02a0*/  STG.E.64 desc[UR6][R4.64], R2 ;  /* 0x0000000204007986 */ /* 0x002fe2000c101b06 */
[----:B------:R-:W-:Y:S05]  /*02b0*/  EXIT ;  /* 0x000000000000794d */ /* 0x000fea0003800000 */
.L_x_9:
        /* <DEDUP_REMOVED lines=12> */
.L_x_61:


//--------------------- .text._Z5sum_EiPd         --------------------------
	.section	.text._Z5sum_EiPd,"ax",@progbits
	.align	128
        .global         _Z5sum_EiPd
        .type           _Z5sum_EiPd,@function
        .size           _Z5sum_EiPd,(.L_x_62 - _Z5sum_EiPd)
        .other          _Z5sum_EiPd,@"STO_CUDA_ENTRY STV_DEFAULT"
_Z5sum_EiPd:
.text._Z5sum_EiPd:
        /* <DEDUP_REMOVED lines=8> */
[----:B---3--:R-:W-:-:S05]  /*0080*/  IMAD.WIDE R14, R15, 0x8, R12 ;  /* 0x000000080f0e7825 */ /* 0x008fca00078e020c */
[----:B-1----:R0:W5:Y:S01]  /*0090*/  LDG.E.64 R18, desc[UR22][R14.64] ;  /* 0x000000160e127981 */ /* 0x002162000c1e1b00 */
[----:B--2---:R-:W-:-:S09]  /*00a0*/  UISETP.GE.AND UP0, UPT, UR20, 0x2, UPT ;  /* 0x000000021400788c */ /* 0x004fd2000bf06270 */
[----:B0-----:R-:W-:Y:S05]  /*00b0*/  BRA.U !UP0, `(.L_x_10) ;  /* 0x0000000d08447547 */ /* 0x001fea000b800000 */
[----:B------:R-:W-:Y:S02]  /*00c0*/  UIADD3 UR6, UPT, UPT, UR20, -0x2, URZ ;  /* 0xfffffffe14067890 */ /* 0x000fe4000fffe0ff */
[----:B------:R-:W-:Y:S02]  /*00d0*/  UIADD3 UR5, UPT, UPT, UR20, -0x1, URZ ;  /* 0xffffffff14057890 */ /* 0x000fe4000fffe0ff */
[----:B------:R-:W-:Y:S01]  /*00e0*/  UISETP.GE.U32.AND UP1, UPT, UR6, 0xf, UPT ;  /* 0x0000000f0600788c */ /* 0x000fe2000bf26070 */
[----:B------:R-:W0:Y:S01]  /*00f0*/  LDCU UR4, c[0x0][0x380] ;  /* 0x00007000ff0477ac */ /* 0x000e220008000800 */
[----:B------:R-:W-:Y:S01]  /*0100*/  ULOP3.LUT UP0, UR27, UR5, 0xf, URZ, 0xc0, !UPT ;  /* 0x0000000f051b7892 */ /* 0x000fe2000f80c0ff */
[----:B------:R-:W1:Y:S06]  /*0110*/  LDCU UR25, c[0x0][0x370] ;  /* 0x00006e00ff1977ac */ /* 0x000e6c0008000800 */
        /* <DEDUP_REMOVED lines=15> */
[----:B-1----:R-:W-:Y:S02]  /*0210*/  UIMAD UR6, UR6, UR25, UR24 ;  /* 0x00000019060672a4 */ /* 0x002fe4000f8e0218 */
        /* <DEDUP_REMOVED lines=33> */
.L_x_12:
[----:B------:R-:W-:-:S06]  /*0430*/  IMAD.WIDE.U32 R16, R4, 0x8, R12 ;  /* 0x0000000804107825 */ /* 0x000fcc00078e000c */
[----:B------:R-:W2:Y:S02]  /*0440*/  LDG.E.64 R16, desc[UR22][R16.64] ;  /* 0x0000001610107981 */ /* 0x000ea4000c1e1b00 */
[----:B--2--5:R-:W-:Y:S01]  /*0450*/  DADD R16, R16, R18 ;  /* 0x0000000010107229 */ /* 0x024fe20000000012 */
[----:B------:R-:W-:-:S06]  /*0460*/  IMAD.WIDE.U32 R18, R2, 0x8, R12 ;  /* 0x0000000802127825 */ /* 0x000fcc00078e000c */
[----:B------:R-:W2:Y:S02]  /*0470*/  LDG.E.64 R18, desc[UR22][R18.64] ;  /* 0x0000001612127981 */ /* 0x000ea4000c1e1b00 */
[----:B--2---:R-:W-:Y:S01]  /*0480*/  DADD R18, R16, R18 ;  /* 0x0000000010127229 */ /* 0x004fe20000000012 */
        /* <DEDUP_REMOVED lines=37> */
[----:B------:R-:W2:Y:S01]  /*06e0*/  LDG.E.64 R16, desc[UR22][R16.64] ;  /* 0x0000001610107981 */ /* 0x000ea2000c1e1b00 */
[----:B------:R-:W-:Y:S01]  /*06f0*/  UIADD3 UR21, UPT, UPT, UR21, 0x10, URZ ;  /* 0x0000001015157890 */ /* 0x000fe2000fffe0ff */
[----:B--2---:R-:W-:Y:S01]  /*0700*/  DADD R16, R18, R16 ;  /* 0x0000000012107229 */ /* 0x004fe20000000010 */
[----:B------:R-:W-:-:S06]  /*0710*/  IMAD.WIDE.U32 R18, R20, 0x8, R12 ;  /* 0x0000000814127825 */ /* 0x000fcc00078e000c */
[----:B------:R-:W2:Y:S01]  /*0720*/  LDG.E.64 R18, desc[UR22][R18.64] ;  /* 0x0000001612127981 */ /* 0x000ea2000c1e1b00 */
[----:B------:R-:W-:Y:S01]  /*0730*/  UISETP.NE.AND UP1, UPT, UR21, URZ, UPT ;  /* 0x000000ff1500728c */ /* 0x000fe2000bf25270 */
[----:B------:R-:W-:Y:S01]  /*0740*/  IMAD R22, R0, UR25, RZ ;  /* 0x0000001900167c24 */ /* 0x000fe2000f8e02ff */
[----:B0-----:R-:W-:-:S03]  /*0750*/  UIADD3 UR4, UPT, UPT, UR4, -0x10, URZ ;  /* 0xfffffff004047890 */ /* 0x001fc6000fffe0ff */
        /* <DEDUP_REMOVED lines=16> */
[----:B--2---:R-:W-:Y:S01]  /*0860*/  DADD R18, R16, R18 ;  /* 0x0000000010127229 */ /* 0x004fe20000000012 */
[----:B------:R-:W-:Y:S10]  /*0870*/  BRA.U UP1, `(.L_x_12) ;  /* 0xfffffff901ec7547 */ /* 0x000ff4000b83ffff */
.L_x_11:
[----:B------:R-:W-:Y:S05]  /*0880*/  BRA.U !UP0, `(.L_x_10) ;  /* 0x0000000508507547 */ /* 0x000fea000b800000 */
[----:B------:R-:W2:Y:S01]  /*0890*/  S2R R25, SR_TID.X ;  /* 0x0000000000197919 */ /* 0x000ea20000002100 */
[----:B------:R-:W-:Y:S01]  /*08a0*/  UISETP.GE.U32.AND UP0, UPT, UR27, 0x8, UPT ;  /* 0x000000081b00788c */ /* 0x000fe2000bf06070 */
[----:B-1----:R-:W-:Y:S01]  /*08b0*/  IMAD R27, R0, UR25, RZ ;  /* 0x00000019001b7c24 */ /* 0x002fe2000f8e02ff */
[----:B------:R-:W-:-:S04]  /*08c0*/  ULOP3.LUT UR6, UR5, 0x7, URZ, 0xc0, !UPT ;  /* 0x0000000705067892 */ /* 0x000fc8000f8ec0ff */
[----:B------:R-:W-:Y:S01]  /*08d0*/  UISETP.NE.AND UP1, UPT, UR6, URZ, UPT ;  /* 0x000000ff0600728c */ /* 0x000fe2000bf25270 */
[----:B--2---:R-:W-:Y:S02]  /*08e0*/  IMAD R24, R0, UR24, R25 ;  /* 0x0000001800187c24 */ /* 0x004fe4000f8e0219 */
[----:B------:R-:W-:Y:S08]  /*08f0*/  BRA.U !UP0, `(.L_x_13) ;  /* 0x0000000108a07547 */ /* 0x000ff0000b800000 */
[----:B0-----:R-:W-:-:S06]  /*0900*/  UIADD3 UR7, UPT, UPT, UR4, -0x1, URZ ;  /* 0xffffffff04077890 */ /* 0x001fcc000fffe0ff */
[C---:B------:R-:W-:Y:S02]  /*0910*/  IMAD R3, R27.reuse, UR7, R24 ;  /* 0x000000071b037c24 */ /* 0x040fe4000f8e0218 */
[----:B------:R-:W-:Y:S02]  /*0920*/  IMAD R4, R27, UR7, -R27 ;  /* 0x000000071b047c24 */ /* 0x000fe4000f8e0a1b */
[----:B------:R-:W-:-:S03]  /*0930*/  IMAD.WIDE.U32 R2, R3, 0x8, R12 ;  /* 0x0000000803027825 */ /* 0x000fc600078e000c */
[CC--:B------:R-:W-:Y:S02]  /*0940*/  IADD3 R5, PT, PT, R24.reuse, R4.reuse, RZ ;  /* 0x0000000418057210 */ /* 0x0c0fe40007ffe0ff */
[----:B------:R-:W-:Y:S01]  /*0950*/  IADD3 R6, PT, PT, -R27, R4, RZ ;  /* 0x000000041b067210 */ /* 0x000fe20007ffe1ff */
[----:B------:R-:W2:Y:S02]  /*0960*/  LDG.E.64 R2, desc[UR22][R2.64] ;  /* 0x0000001602027981 */ /* 0x000ea4000c1e1b00 */
[----:B------:R-:W-:Y:S01]  /*0970*/  IMAD.WIDE.U32 R4, R5, 0x8, R12 ;  /* 0x0000000805047825 */ /* 0x000fe200078e000c */
[-C--:B------:R-:W-:Y:S02]  /*0980*/  IADD3 R7, PT, PT, R24, R6.reuse, RZ ;  /* 0x0000000618077210 */ /* 0x080fe40007ffe0ff */
[----:B------:R-:W-:-:S03]  /*0990*/  IADD3 R8, PT, PT, -R27, R6, RZ ;  /* 0x000000061b087210 */ /* 0x000fc60007ffe1ff */
[----:B------:R-:W3:Y:S01]  /*09a0*/  LDG.E.64 R4, desc[UR22][R4.64] ;  /* 0x0000001604047981 */ /* 0x000ee2000c1e1b00 */
[----:B------:R-:W-:Y:S01]  /*09b0*/  IMAD.WIDE.U32 R6, R7, 0x8, R12 ;  /* 0x0000000807067825 */ /* 0x000fe200078e000c */
[-C--:B------:R-:W-:Y:S02]  /*09c0*/  IADD3 R9, PT, PT, R24, R8.reuse, RZ ;  /* 0x0000000818097210 */ /* 0x080fe40007ffe0ff */
[----:B------:R-:W-:-:S03]  /*09d0*/  IADD3 R10, PT, PT, -R27, R8, RZ ;  /* 0x000000081b0a7210 */ /* 0x000fc60007ffe1ff */
[----:B------:R-:W4:Y:S01]  /*09e0*/  LDG.E.64 R6, desc[UR22][R6.64] ;  /* 0x0000001606067981 */ /* 0x000f22000c1e1b00 */
        /* <DEDUP_REMOVED lines=9> */
[----:B------:R-:W-:-:S05]  /*0a80*/  IADD3 R21, PT, PT, R24, R23, RZ ;  /* 0x0000001718157210 */ /* 0x000fca0007ffe0ff */
[----:B------:R-:W4:Y:S01]  /*0a90*/  LDG.E.64 R16, desc[UR22][R16.64] ;  /* 0x0000001610107981 */ /* 0x000f22000c1e1b00 */
[----:B------:R-:W-:Y:S01]  /*0aa0*/  IMAD.WIDE.U32 R20, R21, 0x8, R12 ;  /* 0x0000000815147825 */ /* 0x000fe200078e000c */
[----:B------:R-:W-:-:S05]  /*0ab0*/  IADD3 R23, PT, PT, R24, R23, -R27 ;  /* 0x0000001718177210 */ /* 0x000fca0007ffe81b */
[----:B------:R-:W4:Y:S01]  /*0ac0*/  LDG.E.64 R20, desc[UR22][R20.64] ;  /* 0x0000001614147981 */ /* 0x000f22000c1e1b00 */
[----:B------:R-:W-:-:S06]  /*0ad0*/  IMAD.WIDE.U32 R22, R23, 0x8, R12 ;  /* 0x0000000817167825 */ /* 0x000fcc00078e000c */
[----:B------:R-:W4:Y:S01]  /*0ae0*/  LDG.E.64 R22, desc[UR22][R22.64] ;  /* 0x0000001616167981 */ /* 0x000f22000c1e1b00 */
[----:B------:R-:W-:Y:S01]  /*0af0*/  UIADD3 UR4, UPT, UPT, UR4, -0x8, URZ ;  /* 0xfffffff804047890 */ /* 0x000fe2000fffe0ff */
[----:B--2--5:R-:W-:-:S08]  /*0b00*/  DADD R2, R18, R2 ;  /* 0x0000000012027229 */ /* 0x024fd00000000002 */
[----:B---3--:R-:W-:-:S08]  /*0b10*/  DADD R2, R2, R4 ;  /* 0x0000000002027229 */ /* 0x008fd00000000004 */
[----:B----4-:R-:W-:-:S08]  /*0b20*/  DADD R2, R2, R6 ;  /* 0x0000000002027229 */ /* 0x010fd00000000006 */
[----:B------:R-:W-:-:S08]  /*0b30*/  DADD R2, R2, R8 ;  /* 0x0000000002027229 */ /* 0x000fd00000000008 */
[----:B------:R-:W-:-:S08]  /*0b40*/  DADD R2, R2, R10 ;  /* 0x0000000002027229 */ /* 0x000fd0000000000a */
[----:B------:R-:W-:-:S08]  /*0b50*/  DADD R2, R2, R16 ;  /* 0x0000000002027229 */ /* 0x000fd00000000010 */
[----:B------:R-:W-:-:S08]  /*0b60*/  DADD R2, R2, R20 ;  /* 0x0000000002027229 */ /* 0x000fd00000000014 */
[----:B------:R-:W-:-:S11]  /*0b70*/  DADD R18, R2, R22 ;  /* 0x0000000002127229 */ /* 0x000fd60000000016 */
.L_x_13:
[----:B------:R-:W-:Y:S05]  /*0b80*/  BRA.U !UP1, `(.L_x_10) ;  /* 0x0000000109907547 */ /* 0x000fea000b800000 */
[----:B------:R-:W-:Y:S02]  /*0b90*/  UISETP.GE.U32.AND UP0, UPT, UR6, 0x4, UPT ;  /* 0x000000040600788c */ /* 0x000fe4000bf06070 */
[----:B------:R-:W-:-:S04]  /*0ba0*/  ULOP3.LUT UR5, UR5, 0x3, URZ, 0xc0, !UPT ;  /* 0x0000000305057892 */ /* 0x000fc8000f8ec0ff */
[----:B------:R-:W-:-:S03]  /*0bb0*/  UISETP.NE.AND UP1, UPT, UR5, URZ, UPT ;  /* 0x000000ff0500728c */ /* 0x000fc6000bf25270 */
        /* <DEDUP_REMOVED lines=9> */
[----:B------:R-:W-:-:S05]  /*0c50*/  IADD3 R9, PT, PT, R24, R7, RZ ;  /* 0x0000000718097210 */ /* 0x000fca0007ffe0ff */
[----:B------:R-:W3:Y:S01]  /*0c60*/  LDG.E.64 R4, desc[UR22][R4.64] ;  /* 0x0000001604047981 */ /* 0x000ee2000c1e1b00 */
        /* <DEDUP_REMOVED lines=9> */
[----:B------:R-:W-:-:S11]  /*0d00*/  DADD R18, R18, R6 ;  /* 0x0000000012127229 */ /* 0x000fd60000000006 */
.L_x_14:
[----:B------:R-:W-:Y:S05]  /*0d10*/  BRA.U !UP1, `(.L_x_10) ;  /* 0x00000001092c7547 */ /* 0x000fea000b800000 */
[----:B0-----:R-:W-:Y:S02]  /*0d20*/  UIADD3 UR4, UPT, UPT, UR4, -0x1, URZ ;  /* 0xffffffff04047890 */ /* 0x001fe4000fffe0ff */
[----:B------:R-:W-:Y:S02]  /*0d30*/  UIADD3 UR5, UPT, UPT, -UR5, URZ, URZ ;  /* 0x000000ff05057290 */ /* 0x000fe4000fffe1ff */
[----:B------:R-:W-:-:S06]  /*0d40*/  UIMAD UR4, UR4, UR25, UR24 ;  /* 0x00000019040472a4 */ /* 0x000fcc000f8e0218 */
[----:B------:R-:W-:-:S07]  /*0d50*/  IMAD R0, R0, UR4, R25 ;  /* 0x0000000400007c24 */ /* 0x000fce000f8e0219 */
.L_x_15:
[----:B------:R-:W-:-:S06]  /*0d60*/  IMAD.WIDE.U32 R2, R0, 0x8, R12 ;  /* 0x0000000800027825 */ /* 0x000fcc00078e000c */
[----:B------:R-:W2:Y:S01]  /*0d70*/  LDG.E.64 R2, desc[UR22][R2.64] ;  /* 0x0000001602027981 */ /* 0x000ea2000c1e1b00 */
[----:B------:R-:W-:Y:S01]  /*0d80*/  UIADD3 UR5, UPT, UPT, UR5, 0x1, URZ ;  /* 0x0000000105057890 */ /* 0x000fe2000fffe0ff */
[----:B------:R-:W-:-:S03]  /*0d90*/  IADD3 R0, PT, PT, -R27, R0, RZ ;  /* 0x000000001b007210 */ /* 0x000fc60007ffe1ff */
[----:B------:R-:W-:Y:S01]  /*0da0*/  UISETP.NE.AND UP0, UPT, UR5, URZ, UPT ;  /* 0x000000ff0500728c */ /* 0x000fe2000bf05270 */
[----:B--2--5:R-:W-:-:S08]  /*0db0*/  DADD R18, R2, R18 ;  /* 0x0000000002127229 */ /* 0x024fd00000000012 */
[----:B------:R-:W-:Y:S05]  /*0dc0*/  BRA.U UP0, `(.L_x_15) ;  /* 0xfffffffd00e47547 */ /* 0x000fea000b83ffff */
.L_x_10:
[----:B-----5:R-:W-:Y:S01]  /*0dd0*/  STG.E.64 desc[UR22][R14.64], R18 ;  /* 0x000000120e007986 */ /* 0x020fe2000c101b16 */
[----:B01----:R-:W-:Y:S05]  /*0de0*/  EXIT ;  /* 0x000000000000794d */ /* 0x003fea0003800000 */
.L_x_16:
        /* <DEDUP_REMOVED lines=9> */
.L_x_62:


//--------------------- .text._Z10get_E_GwkjPdP7double2S_S1_ --------------------------
	.section	.text._Z10get_E_GwkjPdP7double2S_S1_,"ax",@progbits
	.align	128
        .global         _Z10get_E_GwkjPdP7double2S_S1_
        .type           _Z10get_E_GwkjPdP7double2S_S1_,@function
        .size           _Z10get_E_GwkjPdP7double2S_S1_,(.L_x_58 - _Z10get_E_GwkjPdP7double2S_S1_)
        .other          _Z10get_E_GwkjPdP7double2S_S1_,@"STO_CUDA_ENTRY STV_DEFAULT"
_Z10get_E_GwkjPdP7double2S_S1_:
.text._Z10get_E_GwkjPdP7double2S_S1_:
[----:B------:R-:W-:Y:S01]  /*0000*/  LDC R1, c[0x0][0x37c] ;  /* 0x0000df00ff017b82 */ /* 0x000fe20000000800 */
[----:B------:R-:W0:Y:S01]  /*0010*/  S2R R2, SR_CTAID.Y ;  /* 0x0000000000027919 */ /* 0x000e220000002600 */
[----:B------:R-:W1:Y:S06]  /*0020*/  LDCU UR7, c[0x0][0x360] ;  /* 0x00006c00ff0777ac */ /* 0x000e6c0008000800 */
[----:B------:R-:W0:Y:S01]  /*0030*/  S2UR UR6, SR_CTAID.X ;  /* 0x00000000000679c3 */ /* 0x000e220000002500 */
[----:B------:R-:W1:Y:S01]  /*0040*/  S2R R3, SR_TID.X ;  /* 0x0000000000037919 */ /* 0x000e620000002100 */
[----:B------:R-:W2:Y:S06]  /*0050*/  LDCU.64 UR4, c[0x0][0x358] ;  /* 0x00006b00ff0477ac */ /* 0x000eac0008000a00 */
[----:B------:R-:W0:Y:S08]  /*0060*/  LDC R7, c[0x0][0x370] ;  /* 0x0000dc00ff077b82 */ /* 0x000e300000000800 */
[----:B------:R-:W3:Y:S01]  /*0070*/  LDC.64 R4, c[0x0][0x388] ;  /* 0x0000e200ff047b82 */ /* 0x000ee20000000a00 */
[----:B0-----:R-:W-:-:S04]  /*0080*/  IMAD R2, R2, R7, UR6 ;  /* 0x0000000602027e24 */ /* 0x001fc8000f8e0207 */
[----:B-1----:R-:W-:-:S04]  /*0090*/  IMAD R2, R2, UR7, R3 ;  /* 0x0000000702027c24 */ /* 0x002fc8000f8e0203 */
[----:B---3--:R-:W-:-:S05]  /*00a0*/  IMAD.WIDE R4, R2, 0x10, R4 ;  /* 0x0000001002047825 */ /* 0x008fca00078e0204 */
[----:B--2---:R-:W2:Y:S01]  /*00b0*/  LDG.E.128 R8, desc[UR4][R4.64] ;  /* 0x0000000404087981 */ /* 0x004ea2000c1e1d00 */
[----:B------:R-:W-:Y:S01]  /*00c0*/  IMAD.MOV.U32 R6, RZ, RZ, 0x1 ;  /* 0x00000001ff067424 */ /* 0x000fe200078e00ff */
[----:B------:R-:W-:Y:S01]  /*00d0*/  BSSY.RECONVERGENT B0, `(.L_x_17) ;  /* 0x0000019000007945 */ /* 0x000fe20003800200 */
[----:B--2---:R-:W-:Y:S02]  /*00e0*/  DADD R14, -RZ, |R8| ;  /* 0x00000000ff0e7229 */ /* 0x004fe40000000508 */
[--C-:B------:R-:W-:Y:S02]  /*00f0*/  DADD R16, -RZ, |R10|.reuse ;  /* 0x00000000ff107229 */ /* 0x100fe4000000050a */
[----:B------:R-:W-:-:S08]  /*0100*/  DSETP.GT.AND P0, PT, |R8|, |R10|, PT ;  /* 0x4000000a0800722a */ /* 0x000fd00003f04200 */
[----:B------:R-:W-:Y:S02]  /*0110*/  FSEL R21, R15, R17, P0 ;  /* 0x000000110f157208 */ /* 0x000fe40000000000 */
[----:B------:R-:W-:Y:S02]  /*0120*/  FSEL R20, R14, R16, P0 ;  /* 0x000000100e147208 */ /* 0x000fe40000000000 */
[----:B------:R-:W0:Y:S01]  /*0130*/  MUFU.RCP64H R7, R21 ;  /* 0x0000001500077308 */ /* 0x000e220000001800 */
[----:B------:R-:W-:Y:S02]  /*0140*/  FSEL R22, R16, R14, P0 ;  /* 0x0000000e10167208 */ /* 0x000fe40000000000 */
[----:B------:R-:W-:-:S04]  /*0150*/  FSEL R23, R17, R15, P0 ;  /* 0x0000000f11177208 */ /* 0x000fc80000000000 */
[----:B------:R-:W-:Y:S01]  /*0160*/  FSETP.GEU.AND P1, PT, |R23|, 6.5827683646048100446e-37, PT ;  /* 0x036000001700780b */ /* 0x000fe20003f2e200 */
[----:B0-----:R-:W-:-:S08]  /*0170*/  DFMA R12, -R20, R6, 1 ;  /* 0x3ff00000140c742b */ /* 0x001fd00000000106 */
[----:B------:R-:W-:-:S08]  /*0180*/  DFMA R12, R12, R12, R12 ;  /* 0x0000000c0c0c722b */ /* 0x000fd0000000000c */
[----:B------:R-:W-:-:S08]  /*0190*/  DFMA R12, R6, R12, R6 ;  /* 0x0000000c060c722b */ /* 0x000fd00000000006 */
[----:B------:R-:W-:-:S08]  /*01a0*/  DFMA R6, -R20, R12, 1 ;  /* 0x3ff000001406742b */ /* 0x000fd0000000010c */
[----:B------:R-:W-:-:S08]  /*01b0*/  DFMA R6, R12, R6, R12 ;  /* 0x000000060c06722b */ /* 0x000fd0000000000c */
[----:B------:R-:W-:-:S08]  /*01c0*/  DMUL R12, R6, R22 ;  /* 0x00000016060c7228 */ /* 0x000fd00000000000 */
[----:B------:R-:W-:-:S08]  /*01d0*/  DFMA R14, -R20, R12, R22 ;  /* 0x0000000c140e722b */ /* 0x000fd00000000116 */
[----:B------:R-:W-:-:S10]  /*01e0*/  DFMA R6, R6, R14, R12 ;  /* 0x0000000e0606722b */ /* 0x000fd4000000000c */
[----:B------:R-:W-:-:S05]  /*01f0*/  FFMA R0, RZ, R21, R7 ;  /* 0x00000015ff007223 */ /* 0x000fca0000000007 */
[----:B------:R-:W-:-:S13]  /*0200*/  FSETP.GT.AND P0, PT, |R0|, 1.469367938527859385e-39, PT ;  /* 0x001000000000780b */ /* 0x000fda0003f04200 */
[----:B------:R-:W-:Y:S05]  /*0210*/  @P0 BRA P1, `(.L_x_18) ;  /* 0x0000000000100947 */ /* 0x000fea0000800000 */
[----:B------:R-:W-:-:S07]  /*0220*/  MOV R0, 0x240 ;  /* 0x0000024000007802 */ /* 0x000fce0000000f00 */
[----:B------:R-:W-:Y:S05]  /*0230*/  CALL.REL.NOINC `($__internal_1_$__cuda_sm20_div_rn_f64_full) ;  /* 0x0000000800a07944 */ /* 0x000fea0003c00000 */
[----:B------:R-:W-:Y:S02]  /*0240*/  IMAD.MOV.U32 R6, RZ, RZ, R14 ;  /* 0x000000ffff067224 */ /* 0x000fe400078e000e */
[----:B------:R-:W-:-:S07]  /*0250*/  IMAD.MOV.U32 R7, RZ, RZ, R15 ;  /* 0x000000ffff077224 */ /* 0x000fce00078e000f */
.L_x_18:
[----:B------:R-:W-:Y:S05]  /*0260*/  BSYNC.RECONVERGENT B0 ;  /* 0x0000000000007941 */ /* 0x000fea0003800200 */
.L_x_17:
[----:B------:R-:W-:Y:S01]  /*0270*/  DFMA R6, R6, R6, 1 ;  /* 0x3ff000000606742b */ /* 0x000fe20000000006 */
[----:B------:R-:W-:Y:S01]  /*0280*/  IMAD.MOV.U32 R16, RZ, RZ, 0x0 ;  /* 0x00000000ff107424 */ /* 0x000fe200078e00ff */
[----:B------:R-:W-:Y:S01]  /*0290*/  BSSY.RECONVERGENT B0, `(.L_x_19) ;  /* 0x0000012000007945 */ /* 0x000fe20003800200 */
[----:B------:R-:W-:-:S03]  /*02a0*/  IMAD.MOV.U32 R17, RZ, RZ, 0x3fd80000 ;  /* 0x3fd80000ff117424 */ /* 0x000fc600078e00ff */
[----:B------:R-:W0:Y:S04]  /*02b0*/  MUFU.RSQ64H R13, R7 ;  /* 0x00000007000d7308 */ /* 0x000e280000001c00 */
[----:B------:R-:W-:-:S05]  /*02c0*/  VIADD R12, R7, 0xfcb00000 ;  /* 0xfcb00000070c7836 */ /* 0x000fca0000000000 */
[----:B------:R-:W-:Y:S01]  /*02d0*/  ISETP.GE.U32.AND P0, PT, R12, 0x7ca00000, PT ;  /* 0x7ca000000c00780c */ /* 0x000fe20003f06070 */
[----:B0-----:R-:W-:-:S08]  /*02e0*/  DMUL R14, R12, R12 ;  /* 0x0000000c0c0e7228 */ /* 0x001fd00000000000 */
[----:B------:R-:W-:-:S08]  /*02f0*/  DFMA R14, R6, -R14, 1 ;  /* 0x3ff00000060e742b */ /* 0x000fd0000000080e */
[----:B------:R-:W-:Y:S02]  /*0300*/  DFMA R16, R14, R16, 0.5 ;  /* 0x3fe000000e10742b */ /* 0x000fe40000000010 */
[----:B------:R-:W-:-:S08]  /*0310*/  DMUL R14, R12, R14 ;  /* 0x0000000e0c0e7228 */ /* 0x000fd00000000000 */
[----:B------:R-:W-:-:S08]  /*0320*/  DFMA R26, R16, R14, R12 ;  /* 0x0000000e101a722b */ /* 0x000fd0000000000c */
[----:B------:R-:W-:Y:S02]  /*0330*/  DMUL R16, R6, R26 ;  /* 0x0000001a06107228 */ /* 0x000fe40000000000 */
[----:B------:R-:W-:Y:S02]  /*0340*/  VIADD R25, R27, 0xfff00000 ;  /* 0xfff000001b197836 */ /* 0x000fe40000000000 */
[----:B------:R-:W-:-:S04]  /*0350*/  IMAD.MOV.U32 R24, RZ, RZ, R26 ;  /* 0x000000ffff187224 */ /* 0x000fc800078e001a */
[----:B------:R-:W-:-:S08]  /*0360*/  DFMA R18, R16, -R16, R6 ;  /* 0x800000101012722b */ /* 0x000fd00000000006 */
[----:B------:R-:W-:Y:S01]  /*0370*/  DFMA R14, R18, R24, R16 ;  /* 0x00000018120e722b */ /* 0x000fe20000000010 */
[----:B------:R-:W-:Y:S10]  /*0380*/  @!P0 BRA `(.L_x_20) ;  /* 0x0000000000088947 */ /* 0x000ff40003800000 */
[----:B------:R-:W-:-:S07]  /*0390*/  MOV R0, 0x3b0 ;  /* 0x000003b000007802 */ /* 0x000fce0000000f00 */
[----:B------:R-:W-:Y:S05]  /*03a0*/  CALL.REL.NOINC `($__internal_2_$__cuda_sm20_dsqrt_rn_f64_mediumpath_v1) ;  /* 0x0000000c00b07944 */ /* 0x000fea0003c00000 */
.L_x_20:
[----:B------:R-:W-:Y:S05]  /*03b0*/  BSYNC.RECONVERGENT B0 ;  /* 0x0000000000007941 */ /* 0x000fea0003800200 */
.L_x_19:
[----:B------:R-:W0:Y:S02]  /*03c0*/  LDC.64 R6, c[0x0][0x380] ;  /* 0x0000e000ff067b82 */ /* 0x000e240000000a00 */
[----:B0-----:R-:W-:-:S05]  /*03d0*/  IMAD.WIDE R6, R2, 0x8, R6 ;  /* 0x0000000802067825 */ /* 0x001fca00078e0206 */
[----:B------:R-:W2:Y:S01]  /*03e0*/  LDG.E.64 R12, desc[UR4][R6.64] ;  /* 0x00000004060c7981 */ /* 0x000ea2000c1e1b00 */
[----:B------:R-:W-:Y:S01]  /*03f0*/  DADD R8, |R8|, |R10| ;  /* 0x0000000008087229 */ /* 0x000fe2000000060a */
[----:B------:R-:W-:Y:S01]  /*0400*/  UMOV UR6, 0xffffffff ;  /* 0xffffffff00067882 */ /* 0x000fe20000000000 */
[C---:B------:R-:W-:Y:S01]  /*0410*/  DMUL R14, R20.reuse, R14 ;  /* 0x0000000e140e7228 */ /* 0x040fe20000000000 */
[----:B------:R-:W-:Y:S01]  /*0420*/  UMOV UR7, 0x7fefffff ;  /* 0x7fefffff00077882 */ /* 0x000fe20000000000 */
[C---:B------:R-:W-:Y:S01]  /*0430*/  DSETP.NEU.AND P1, PT, R20.reuse, RZ, PT ;  /* 0x000000ff1400722a */ /* 0x040fe20003f2d000 */
[----:B------:R-:W-:Y:S01]  /*0440*/  BSSY.RECONVERGENT B0, `(.L_x_21) ;  /* 0x000000c000007945 */ /* 0x000fe20003800200 */
[----:B------:R-:W-:Y:S01]  /*0450*/  DSETP.GT.AND P0, PT, R20, UR6, PT ;  /* 0x0000000614007e2a */ /* 0x000fe2000bf04000 */
[----:B------:R-:W-:-:S05]  /*0460*/  MOV R0, 0x500 ;  /* 0x0000050000007802 */ /* 0x000fca0000000f00 */
[C---:B------:R-:W-:Y:S02]  /*0470*/  FSEL R3, R8.reuse, R14, P0 ;  /* 0x0000000e08037208 */ /* 0x040fe40000000000 */
[C---:B------:R-:W-:Y:S01]  /*0480*/  FSEL R11, R9.reuse, R15, P0 ;  /* 0x0000000f090b7208 */ /* 0x040fe20000000000 */
[----:B------:R-:W-:Y:S01]  /*0490*/  DSETP.GT.AND P0, PT, R22, UR6, PT ;  /* 0x0000000616007e2a */ /* 0x000fe2000bf04000 */
[----:B------:R-:W-:Y:S02]  /*04a0*/  FSEL R3, R8, R3, !P1 ;  /* 0x0000000308037208 */ /* 0x000fe40004800000 */
[----:B------:R-:W-:-:S03]  /*04b0*/  FSEL R11, R9, R11, !P1 ;  /* 0x0000000b090b7208 */ /* 0x000fc60004800000 */
[----:B------:R-:W-:Y:S02]  /*04c0*/  FSEL R8, R8, R3, P0 ;  /* 0x0000000308087208 */ /* 0x000fe40000000000 */
[----:B------:R-:W-:-:S06]  /*04d0*/  FSEL R9, R9, R11, P0 ;  /* 0x0000000b09097208 */ /* 0x000fcc0000000000 */
[----:B--2---:R-:W-:-:S11]  /*04e0*/  DADD R10, -R8, R12 ;  /* 0x00000000080a7229 */ /* 0x004fd6000000010c */
[----:B------:R-:W-:Y:S05]  /*04f0*/  CALL.REL.NOINC `($_Z10get_E_GwkjPdP7double2S_S1_$__internal_accurate_pow) ;  /* 0x0000001000107944 */ /* 0x000fea0003c00000 */
[----:B------:R-:W-:Y:S05]  /*0500*/  BSYNC.RECONVERGENT B0 ;  /* 0x0000000000007941 */ /* 0x000fea0003800200 */
.L_x_21:
[C---:B------:R-:W-:Y:S01]  /*0510*/  DADD R12, R10.reuse, 2 ;  /* 0x400000000a0c7429 */ /* 0x040fe20000000000 */
[----:B------:R-:W0:Y:S01]  /*0520*/  LDC.64 R14, c[0x0][0x390] ;  /* 0x0000e400ff0e7b82 */ /* 0x000e220000000a00 */
[C---:B------:R-:W-:Y:S01]  /*0530*/  DSETP.NEU.AND P1, PT, R10.reuse, RZ, PT ;  /* 0x000000ff0a00722a */ /* 0x040fe20003f2d000 */
[----:B------:R-:W-:Y:S01]  /*0540*/  BSSY.RECONVERGENT B0, `(.L_x_22) ;  /* 0x000000e000007945 */ /* 0x000fe20003800200 */
[----:B------:R-:W-:-:S06]  /*0550*/  DSETP.NEU.AND P0, PT, R10, 1, PT ;  /* 0x3ff000000a00742a */ /* 0x000fcc0003f0d000 */
[----:B------:R-:W-:Y:S01]  /*0560*/  LOP3.LUT R12, R13, 0x7ff00000, RZ, 0xc0, !PT ;  /* 0x7ff000000d0c7812 */ /* 0x000fe200078ec0ff */
[----:B------:R-:W-:-:S03]  /*0570*/  IMAD.MOV.U32 R13, RZ, RZ, R18 ;  /* 0x000000ffff0d7224 */ /* 0x000fc600078e0012 */
[----:B------:R-:W-:Y:S01]  /*0580*/  ISETP.NE.AND P2, PT, R12, 0x7ff00000, PT ;  /* 0x7ff000000c00780c */ /* 0x000fe20003f45270 */
[----:B------:R-:W-:Y:S01]  /*0590*/  IMAD.MOV.U32 R12, RZ, RZ, R3 ;  /* 0x000000ffff0c7224 */ /* 0x000fe200078e0003 */
[----:B------:R-:W-:-:S11]  /*05a0*/  @!P1 CS2R R12, SRZ ;  /* 0x00000000000c9805 */ /* 0x000fd6000001ff00 */
[----:B------:R-:W-:Y:S05]  /*05b0*/  @P2 BRA `(.L_x_23) ;  /* 0x0000000000182947 */ /* 0x000fea0003800000 */
[----:B------:R-:W-:-:S14]  /*05c0*/  DSETP.NAN.AND P1, PT, R10, R10, PT ;  /* 0x0000000a0a00722a */ /* 0x000fdc0003f28000 */
[----:B------:R-:W-:Y:S01]  /*05d0*/  @P1 DADD R12, R10, 2 ;  /* 0x400000000a0c1429 */ /* 0x000fe20000000000 */
[----:B------:R-:W-:Y:S10]  /*05e0*/  @P1 BRA `(.L_x_23) ;  /* 0x00000000000c1947 */ /* 0x000ff40003800000 */
[----:B------:R-:W-:-:S14]  /*05f0*/  DSETP.NEU.AND P1, PT, |R10|, +INF , PT ;  /* 0x7ff000000a00742a */ /* 0x000fdc0003f2d200 */
[----:B------:R-:W-:Y:S02]  /*0600*/  @!P1 IMAD.MOV.U32 R12, RZ, RZ, 0x0 ;  /* 0x00000000ff0c9424 */ /* 0x000fe400078e00ff */
[----:B------:R-:W-:-:S07]  /*0610*/  @!P1 IMAD.MOV.U32 R13, RZ, RZ, 0x7ff00000 ;  /* 0x7ff00000ff0d9424 */ /* 0x000fce00078e00ff */
.L_x_23:
[----:B------:R-:W-:Y:S05]  /*0620*/  BSYNC.RECONVERGENT B0 ;  /* 0x0000000000007941 */ /* 0x000fea0003800200 */
.L_x_22:
[----:B------:R-:W-:Y:S01]  /*0630*/  FSEL R22, R12, RZ, P0 ;  /* 0x000000ff0c167208 */ /* 0x000fe20000000000 */
[----:B0-----:R-:W-:Y:S01]  /*0640*/  IMAD.WIDE R10, R2, 0x8, R14 ;  /* 0x00000008020a7825 */ /* 0x001fe200078e020e */
[----:B------:R-:W-:-:S05]  /*0650*/  FSEL R23, R13, 1.875, P0 ;  /* 0x3ff000000d177808 */ /* 0x000fca0000000000 */
[----:B------:R0:W-:Y:S04]  /*0660*/  STG.E.64 desc[UR4][R10.64], R22 ;  /* 0x000000160a007986 */ /* 0x0001e8000c101b04 */
[----:B------:R0:W5:Y:S01]  /*0670*/  LDG.E.128 R12, desc[UR4][R4.64] ;  /* 0x00000004040c7981 */ /* 0x000162000c1e1d00 */
[----:B------:R-:W-:Y:S01]  /*0680*/  DADD R24, -RZ, |R8| ;  /* 0x00000000ff187229 */ /* 0x000fe20000000508 */
[----:B------:R-:W-:Y:S05]  /*0690*/  BSSY.RECONVERGENT B0, `(.L_x_24) ;  /* 0x0000012000007945 */ /* 0x000fea0003800200 */
[----:B------:R-:W1:Y:S04]  /*06a0*/  MUFU.RCP64H R17, R25 ;  /* 0x0000001900117308 */ /* 0x000e680000001800 */
[----:B------:R-:W-:-:S05]  /*06b0*/  VIADD R16, R25, 0x300402 ;  /* 0x0030040219107836 */ /* 0x000fca0000000000 */
[----:B------:R-:W-:Y:S01]  /*06c0*/  FSETP.GEU.AND P0, PT, |R16|, 5.8789094863358348022e-39, PT ;  /* 0x004004021000780b */ /* 0x000fe20003f0e200 */
[----:B-1----:R-:W-:-:S08]  /*06d0*/  DFMA R18, -|R8|, R16, 1 ;  /* 0x3ff000000812742b */ /* 0x002fd00000000310 */
[----:B------:R-:W-:-:S08]  /*06e0*/  DFMA R18, R18, R18, R18 ;  /* 0x000000121212722b */ /* 0x000fd00000000012 */
[----:B------:R-:W-:-:S08]  /*06f0*/  DFMA R18, R16, R18, R16 ;  /* 0x000000121012722b */ /* 0x000fd00000000010 */
[----:B------:R-:W-:-:S08]  /*0700*/  DFMA R20, -|R8|, R18, 1 ;  /* 0x3ff000000814742b */ /* 0x000fd00000000312 */
[----:B------:R-:W-:Y:S01]  /*0710*/  DFMA R16, R18, R20, R18 ;  /* 0x000000141210722b */ /* 0x000fe20000000012 */
[----:B0-----:R-:W-:Y:S10]  /*0720*/  @P0 BRA `(.L_x_25) ;  /* 0x0000000000200947 */ /* 0x001ff40003800000 */
[----:B------:R-:W-:Y:S01]  /*0730*/  LOP3.LUT R0, R25, 0x7fffffff, RZ, 0xc0, !PT ;  /* 0x7fffffff19007812 */ /* 0x000fe200078ec0ff */
[----:B------:R-:W-:Y:S01]  /*0740*/  IMAD.MOV.U32 R18, RZ, RZ, R24 ;  /* 0x000000ffff127224 */ /* 0x000fe200078e0018 */
[----:B------:R-:W-:Y:S01]  /*0750*/  MOV R20, 0x790 ;  /* 0x0000079000147802 */ /* 0x000fe20000000f00 */
[----:B------:R-:W-:Y:S02]  /*0760*/  IMAD.MOV.U32 R19, RZ, RZ, R25 ;  /* 0x000000ffff137224 */ /* 0x000fe400078e0019 */
[----:B------:R-:W-:-:S07]  /*0770*/  VIADD R0, R0, 0xfff00000 ;  /* 0xfff0000000007836 */ /* 0x000fce0000000000 */
[----:B-----5:R-:W-:Y:S05]  /*0780*/  CALL.REL.NOINC `($__internal_0_$__cuda_sm20_dblrcp_rn_slowpath_v3) ;  /* 0x0000000000ac7944 */ /* 0x020fea0003c00000 */
[----:B------:R-:W-:Y:S02]  /*0790*/  IMAD.MOV.U32 R16, RZ, RZ, R22 ;  /* 0x000000ffff107224 */ /* 0x000fe400078e0016 */
[----:B------:R-:W-:-:S07]  /*07a0*/  IMAD.MOV.U32 R17, RZ, RZ, R23 ;  /* 0x000000ffff117224 */ /* 0x000fce00078e0017 */
.L_x_25:
[----:B------:R-:W-:Y:S05]  /*07b0*/  BSYNC.RECONVERGENT B0 ;  /* 0x0000000000007941 */ /* 0x000fea0003800200 */
.L_x_24:
[-C--:B------:R-:W-:Y:S01]  /*07c0*/  DMUL R4, RZ, R16.reuse ;  /* 0x00000010ff047228 */ /* 0x080fe20000000000 */
[----:B------:R-:W-:Y:S01]  /*07d0*/  BSSY.RECONVERGENT B0, `(.L_x_26) ;  /* 0x0000015000007945 */ /* 0x000fe20003800200 */
[----:B------:R-:W-:-:S06]  /*07e0*/  DMUL R10, R8, R16 ;  /* 0x00000010080a7228 */ /* 0x000fcc0000000000 */
[----:B------:R-:W-:-:S08]  /*07f0*/  DMUL R18, R4, R4 ;  /* 0x0000000404127228 */ /* 0x000fd00000000000 */
[----:B------:R-:W-:-:S06]  /*0800*/  DFMA R18, R10, R10, R18 ;  /* 0x0000000a0a12722b */ /* 0x000fcc0000000012 */
[----:B------:R-:W0:Y:S04]  /*0810*/  MUFU.RCP64H R21, R19 ;  /* 0x0000001300157308 */ /* 0x000e280000001800 */
[----:B------:R-:W-:-:S04]  /*0820*/  IADD3 R20, PT, PT, R19, 0x300402, RZ ;  /* 0x0030040213147810 */ /* 0x000fc80007ffe0ff */
[----:B------:R-:W-:Y:S02]  /*0830*/  FSETP.GEU.AND P0, PT, |R20|, 5.8789094863358348022e-39, PT ;  /* 0x004004021400780b */ /* 0x000fe40003f0e200 */
[----:B0-----:R-:W-:-:S08]  /*0840*/  DFMA R8, -R18, R20, 1 ;  /* 0x3ff000001208742b */ /* 0x001fd00000000114 */
[----:B------:R-:W-:-:S08]  /*0850*/  DFMA R8, R8, R8, R8 ;  /* 0x000000080808722b */ /* 0x000fd00000000008 */
[----:B------:R-:W-:Y:S02]  /*0860*/  DFMA R22, R20, R8, R20 ;  /* 0x000000081416722b */ /* 0x000fe40000000014 */
[-C--:B-----5:R-:W-:Y:S02]  /*0870*/  DMUL R8, R12, R16.reuse ;  /* 0x000000100c087228 */ /* 0x0a0fe40000000000 */
[----:B------:R-:W-:-:S04]  /*0880*/  DMUL R16, R14, R16 ;  /* 0x000000100e107228 */ /* 0x000fc80000000000 */
[----:B------:R-:W-:-:S08]  /*0890*/  DFMA R24, -R18, R22, 1 ;  /* 0x3ff000001218742b */ /* 0x000fd00000000116 */
[----:B------:R-:W-:Y:S01]  /*08a0*/  DFMA R20, R22, R24, R22 ;  /* 0x000000181614722b */ /* 0x000fe20000000016 */
[----:B------:R-:W-:Y:S10]  /*08b0*/  @P0 BRA `(.L_x_27) ;  /* 0x0000000000180947 */ /* 0x000ff40003800000 */
[----:B------:R-:W-:Y:S02]  /*08c0*/  LOP3.LUT R0, R19, 0x7fffffff, RZ, 0xc0, !PT ;  /* 0x7fffffff13007812 */ /* 0x000fe400078ec0ff */
[----:B------:R-:W-:-:S03]  /*08d0*/  MOV R20, 0x900 ;  /* 0x0000090000147802 */ /* 0x000fc60000000f00 */
[----:B------:R-:W-:-:S07]  /*08e0*/  VIADD R0, R0, 0xfff00000 ;  /* 0xfff0000000007836 */ /* 0x000fce0000000000 */
[----:B------:R-:W-:Y:S05]  /*08f0*/  CALL.REL.NOINC `($__internal_0_$__cuda_sm20_dblrcp_rn_slowpath_v3) ;  /* 0x0000000000507944 */ /* 0x000fea0003c00000 */
[----:B------:R-:W-:Y:S02]  /*0900*/  IMAD.MOV.U32 R20, RZ, RZ, R22 ;  /* 0x000000ffff147224 */ /* 0x000fe400078e0016 */
[----:B------:R-:W-:-:S07]  /*0910*/  IMAD.MOV.U32 R21, RZ, RZ, R23 ;  /* 0x000000ffff157224 */ /* 0x000fce00078e0017 */
.L_x_27:
[----:B------:R-:W-:Y:S05]  /*0920*/  BSYNC.RECONVERGENT B0 ;  /* 0x0000000000007941 */ /* 0x000fea0003800200 */
.L_x_26:
[----:B------:R-:W2:Y:S01]  /*0930*/  LDG.E.64 R6, desc[UR4][R6.64] ;  /* 0x0000000406067981 */ /* 0x000ea2000c1e1b00 */
[-C--:B------:R-:W-:Y:S02]  /*0940*/  DMUL R18, R8, R4.reuse ;  /* 0x0000000408127228 */ /* 0x080fe40000000000 */
[----:B------:R-:W-:-:S06]  /*0950*/  DMUL R4, R16, R4 ;  /* 0x0000000410047228 */ /* 0x000fcc0000000000 */
[-C--:B------:R-:W-:Y:S02]  /*0960*/  DFMA R18, R16, R10.reuse, -R18 ;  /* 0x0000000a1012722b */ /* 0x080fe40000000812 */
[----:B------:R-:W-:Y:S01]  /*0970*/  DFMA R4, R8, R10, R4 ;  /* 0x0000000a0804722b */ /* 0x000fe20000000004 */
[----:B------:R-:W0:Y:S05]  /*0980*/  LDC.64 R16, c[0x0][0x398] ;  /* 0x0000e600ff107b82 */ /* 0x000e2a0000000a00 */
[-C--:B------:R-:W-:Y:S02]  /*0990*/  DMUL R18, R18, R20.reuse ;  /* 0x0000001412127228 */ /* 0x080fe40000000000 */
[----:B------:R-:W-:-:S06]  /*09a0*/  DMUL R4, R4, R20 ;  /* 0x0000001404047228 */ /* 0x000fcc0000000000 */
[----:B------:R-:W-:Y:S02]  /*09b0*/  DMUL R8, RZ, R18 ;  /* 0x00000012ff087228 */ /* 0x000fe40000000000 */
[----:B------:R-:W-:Y:S01]  /*09c0*/  DMUL R10, RZ, R4 ;  /* 0x00000004ff0a7228 */ /* 0x000fe20000000000 */
[----:B0-----:R-:W-:-:S05]  /*09d0*/  IMAD.WIDE R2, R2, 0x10, R16 ;  /* 0x0000001002027825 */ /* 0x001fca00078e0210 */
[-C--:B--2---:R-:W-:Y:S02]  /*09e0*/  DFMA R8, R4, R6.reuse, -R8 ;  /* 0x000000060408722b */ /* 0x084fe40000000808 */
[----:B------:R-:W-:-:S06]  /*09f0*/  DFMA R10, R18, R6, R10 ;  /* 0x00000006120a722b */ /* 0x000fcc000000000a */
[----:B------:R-:W-:Y:S02]  /*0a00*/  DADD R8, -R12, R8 ;  /* 0x000000000c087229 */ /* 0x000fe40000000108 */
[----:B------:R-:W-:-:S07]  /*0a10*/  DADD R10, -R14, R10 ;  /* 0x000000000e0a7229 */ /* 0x000fce000000010a */
[----:B------:R-:W-:Y:S01]  /*0a20*/  STG.E.128 desc[UR4][R2.64], R8 ;  /* 0x0000000802007986 */ /* 0x000fe2000c101d04 */
[----:B------:R-:W-:Y:S05]  /*0a30*/  EXIT ;  /* 0x000000000000794d */ /* 0x000fea0003800000 */
        .weak           $__internal_0_$__cuda_sm20_dblrcp_rn_slowpath_v3
        .type           $__internal_0_$__cuda_sm20_dblrcp_rn_slowpath_v3,@function
        .size           $__internal_0_$__cuda_sm20_dblrcp_rn_slowpath_v3,($__internal_1_$__cuda_sm20_div_rn_f64_full - $__internal_0_$__cuda_sm20_dblrcp_rn_slowpath_v3)
$__internal_0_$__cuda_sm20_dblrcp_rn_slowpath_v3:
[----:B------:R-:W-:Y:S01]  /*0a40*/  DSETP.GTU.AND P0, PT, |R18|, +INF , PT ;  /* 0x7ff000001200742a */ /* 0x000fe20003f0c200 */
[----:B------:R-:W-:-:S13]  /*0a50*/  BSSY.RECONVERGENT B1, `(.L_x_28) ;  /* 0x0000024000017945 */ /* 0x000fda0003800200 */
[----:B------:R-:W-:Y:S05]  /*0a60*/  @P0 BRA `(.L_x_29) ;  /* 0x0000000000800947 */ /* 0x000fea0003800000 */
[----:B------:R-:W-:-:S05]  /*0a70*/  LOP3.LUT R21, R19, 0x7fffffff, RZ, 0xc0, !PT ;  /* 0x7fffffff13157812 */ /* 0x000fca00078ec0ff */
[----:B------:R-:W-:-:S05]  /*0a80*/  VIADD R3, R21, 0xffffffff ;  /* 0xffffffff15037836 */ /* 0x000fca0000000000 */
[----:B------:R-:W-:-:S13]  /*0a90*/  ISETP.GE.U32.AND P0, PT, R3, 0x7fefffff, PT ;  /* 0x7fefffff0300780c */ /* 0x000fda0003f06070 */
[----:B------:R-:W-:Y:S01]  /*0aa0*/  @P0 LOP3.LUT R23, R19, 0x7ff00000, RZ, 0x3c, !PT ;  /* 0x7ff0000013170812 */ /* 0x000fe200078e3cff */
[----:B------:R-:W-:Y:S01]  /*0ab0*/  @P0 IMAD.MOV.U32 R22, RZ, RZ, RZ ;  /* 0x000000ffff160224 */ /* 0x000fe200078e00ff */
[----:B------:R-:W-:Y:S06]  /*0ac0*/  @P0 BRA `(.L_x_30) ;  /* 0x0000000000700947 */ /* 0x000fec0003800000 */
[----:B------:R-:W-:-:S13]  /*0ad0*/  ISETP.GE.U32.AND P0, PT, R21, 0x1000001, PT ;  /* 0x010000011500780c */ /* 0x000fda0003f06070 */
[----:B------:R-:W-:Y:S05]  /*0ae0*/  @!P0 BRA `(.L_x_31) ;  /* 0x0000000000388947 */ /* 0x000fea0003800000 */
[----:B------:R-:W-:Y:S02]  /*0af0*/  VIADD R23, R19, 0xc0200000 ;  /* 0xc020000013177836 */ /* 0x000fe40000000000 */
[----:B------:R-:W-:Y:S02]  /*0b00*/  IMAD.MOV.U32 R22, RZ, RZ, R18 ;  /* 0x000000ffff167224 */ /* 0x000fe400078e0012 */
[----:B------:R-:W0:Y:S01]  /*0b10*/  MUFU.RCP64H R25, R23 ;  /* 0x0000001700197308 */ /* 0x000e220000001800 */
[----:B------:R-:W-:-:S06]  /*0b20*/  IMAD.MOV.U32 R24, RZ, RZ, R0 ;  /* 0x000000ffff187224 */ /* 0x000fcc00078e0000 */
[----:B0-----:R-:W-:-:S08]  /*0b30*/  DFMA R26, -R22, R24, 1 ;  /* 0x3ff00000161a742b */ /* 0x001fd00000000118 */
[----:B------:R-:W-:-:S08]  /*0b40*/  DFMA R26, R26, R26, R26 ;  /* 0x0000001a1a1a722b */ /* 0x000fd0000000001a */
[----:B------:R-:W-:-:S08]  /*0b50*/  DFMA R26, R24, R26, R24 ;  /* 0x0000001a181a722b */ /* 0x000fd00000000018 */
[----:B------:R-:W-:-:S08]  /*0b60*/  DFMA R24, -R22, R26, 1 ;  /* 0x3ff000001618742b */ /* 0x000fd0000000011a */
[----:B------:R-:W-:-:S08]  /*0b70*/  DFMA R24, R26, R24, R26 ;  /* 0x000000181a18722b */ /* 0x000fd0000000001a */
[----:B------:R-:W-:-:S08]  /*0b80*/  DMUL R24, R24, 2.2250738585072013831e-308 ;  /* 0x0010000018187828 */ /* 0x000fd00000000000 */
[----:B------:R-:W-:-:S08]  /*0b90*/  DFMA R18, -R18, R24, 1 ;  /* 0x3ff000001212742b */ /* 0x000fd00000000118 */
[----:B------:R-:W-:-:S08]  /*0ba0*/  DFMA R18, R18, R18, R18 ;  /* 0x000000121212722b */ /* 0x000fd00000000012 */
[----:B------:R-:W-:Y:S01]  /*0bb0*/  DFMA R22, R24, R18, R24 ;  /* 0x000000121816722b */ /* 0x000fe20000000018 */
[----:B------:R-:W-:Y:S10]  /*0bc0*/  BRA `(.L_x_30) ;  /* 0x0000000000307947 */ /* 0x000ff40003800000 */
.L_x_31:
[----:B------:R-:W-:Y:S01]  /*0bd0*/  DMUL R18, R18, 8.11296384146066816958e+31 ;  /* 0x4690000012127828 */ /* 0x000fe20000000000 */
[----:B------:R-:W-:-:S05]  /*0be0*/  IMAD.MOV.U32 R22, RZ, RZ, R0 ;  /* 0x000000ffff167224 */ /* 0x000fca00078e0000 */
[----:B------:R-:W0:Y:S02]  /*0bf0*/  MUFU.RCP64H R23, R19 ;  /* 0x0000001300177308 */ /* 0x000e240000001800 */
[----:B0-----:R-:W-:-:S08]  /*0c00*/  DFMA R24, -R18, R22, 1 ;  /* 0x3ff000001218742b */ /* 0x001fd00000000116 */
[----:B------:R-:W-:-:S08]  /*0c10*/  DFMA R24, R24, R24, R24 ;  /* 0x000000181818722b */ /* 0x000fd00000000018 */
[----:B------:R-:W-:-:S08]  /*0c20*/  DFMA R24, R22, R24, R22 ;  /* 0x000000181618722b */ /* 0x000fd00000000016 */
[----:B------:R-:W-:-:S08]  /*0c30*/  DFMA R22, -R18, R24, 1 ;  /* 0x3ff000001216742b */ /* 0x000fd00000000118 */
[----:B------:R-:W-:-:S08]  /*0c40*/  DFMA R22, R24, R22, R24 ;  /* 0x000000161816722b */ /* 0x000fd00000000018 */
[----:B------:R-:W-:Y:S01]  /*0c50*/  DMUL R22, R22, 8.11296384146066816958e+31 ;  /* 0x4690000016167828 */ /* 0x000fe20000000000 */
[----:B------:R-:W-:Y:S10]  /*0c60*/  BRA `(.L_x_30) ;  /* 0x0000000000087947 */ /* 0x000ff40003800000 */
.L_x_29:
[----:B------:R-:W-:Y:S01]  /*0c70*/  LOP3.LUT R23, R19, 0x80000, RZ, 0xfc, !PT ;  /* 0x0008000013177812 */ /* 0x000fe200078efcff */
[----:B------:R-:W-:-:S07]  /*0c80*/  IMAD.MOV.U32 R22, RZ, RZ, R18 ;  /* 0x000000ffff167224 */ /* 0x000fce00078e0012 */
.L_x_30:
[----:B------:R-:W-:Y:S05]  /*0c90*/  BSYNC.RECONVERGENT B1 ;  /* 0x0000000000017941 */ /* 0x000fea0003800200 */
.L_x_28:
[----:B------:R-:W-:-:S04]  /*0ca0*/  IMAD.MOV.U32 R21, RZ, RZ, 0x0 ;  /* 0x00000000ff157424 */ /* 0x000fc800078e00ff */
[----:B------:R-:W-:Y:S05]  /*0cb0*/  RET.REL.NODEC R20 `(_Z10get_E_GwkjPdP7double2S_S1_) ;  /* 0xfffffff014d07950 */ /* 0x000fea0003c3ffff */
        .weak           $__internal_1_$__cuda_sm20_div_rn_f64_full
        .type           $__internal_1_$__cuda_sm20_div_rn_f64_full,@function
        .size           $__internal_1_$__cuda_sm20_div_rn_f64_full,($__internal_2_$__cuda_sm20_dsqrt_rn_f64_mediumpath_v1 - $__internal_1_$__cuda_sm20_div_rn_f64_full)
$__internal_1_$__cuda_sm20_div_rn_f64_full:
[----:B------:R-:W-:Y:S01]  /*0cc0*/  FSETP.GEU.AND P2, PT, |R23|, 1.469367938527859385e-39, PT ;  /* 0x001000001700780b */ /* 0x000fe20003f4e200 */
[----:B------:R-:W-:Y:S01]  /*0cd0*/  IMAD.MOV.U32 R24, RZ, RZ, 0x1ca00000 ;  /* 0x1ca00000ff187424 */ /* 0x000fe200078e00ff */
[C---:B------:R-:W-:Y:S01]  /*0ce0*/  FSETP.GEU.AND P0, PT, |R21|.reuse, 1.469367938527859385e-39, PT ;  /* 0x001000001500780b */ /* 0x040fe20003f0e200 */
[----:B------:R-:W-:Y:S01]  /*0cf0*/  BSSY.RECONVERGENT B1, `(.L_x_32) ;  /* 0x0000054000017945 */ /* 0x000fe20003800200 */
[----:B------:R-:W-:Y:S02]  /*0d00*/  LOP3.LUT R6, R21, 0x800fffff, RZ, 0xc0, !PT ;  /* 0x800fffff15067812 */ /* 0x000fe400078ec0ff */
[----:B------:R-:W-:Y:S02]  /*0d10*/  LOP3.LUT R3, R23, 0x7ff00000, RZ, 0xc0, !PT ;  /* 0x7ff0000017037812 */ /* 0x000fe400078ec0ff */
[----:B------:R-:W-:Y:S01]  /*0d20*/  LOP3.LUT R7, R6, 0x3ff00000, RZ, 0xfc, !PT ;  /* 0x3ff0000006077812 */ /* 0x000fe200078efcff */
[----:B------:R-:W-:Y:S01]  /*0d30*/  IMAD.MOV.U32 R6, RZ, RZ, R20 ;  /* 0x000000ffff067224 */ /* 0x000fe200078e0014 */
[----:B------:R-:W-:-:S02]  /*0d40*/  LOP3.LUT R26, R21, 0x7ff00000, RZ, 0xc0, !PT ;  /* 0x7ff00000151a7812 */ /* 0x000fc400078ec0ff */
[----:B------:R-:W-:Y:S01]  /*0d50*/  MOV R14, 0x1 ;  /* 0x00000001000e7802 */ /* 0x000fe20000000f00 */
[----:B------:R-:W-:Y:S01]  /*0d60*/  @!P2 IMAD.MOV.U32 R16, RZ, RZ, RZ ;  /* 0x000000ffff10a224 */ /* 0x000fe200078e00ff */
[----:B------:R-:W-:Y:S01]  /*0d70*/  @!P2 LOP3.LUT R12, R21, 0x7ff00000, RZ, 0xc0, !PT ;  /* 0x7ff00000150ca812 */ /* 0x000fe200078ec0ff */
[----:B------:R-:W-:Y:S01]  /*0d80*/  @!P0 DMUL R6, R20, 8.98846567431157953865e+307 ;  /* 0x7fe0000014068828 */ /* 0x000fe20000000000 */
[C---:B------:R-:W-:Y:S02]  /*0d90*/  ISETP.GE.U32.AND P1, PT, R3.reuse, R26, PT ;  /* 0x0000001a0300720c */ /* 0x040fe40003f26070 */
[----:B------:R-:W-:Y:S01]  /*0da0*/  @!P2 ISETP.GE.U32.AND P3, PT, R3, R12, PT ;  /* 0x0000000c0300a20c */ /* 0x000fe20003f66070 */
[----:B------:R-:W-:Y:S01]  /*0db0*/  IMAD.MOV.U32 R12, RZ, RZ, R22 ;  /* 0x000000ffff0c7224 */ /* 0x000fe200078e0016 */
[C---:B------:R-:W-:Y:S01]  /*0dc0*/  SEL R13, R24.reuse, 0x63400000, !P1 ;  /* 0x63400000180d7807 */ /* 0x040fe20004800000 */
[----:B------:R-:W0:Y:S01]  /*0dd0*/  MUFU.RCP64H R15, R7 ;  /* 0x00000007000f7308 */ /* 0x000e220000001800 */
[----:B------:R-:W-:-:S02]  /*0de0*/  @!P2 SEL R17, R24, 0x63400000, !P3 ;  /* 0x634000001811a807 */ /* 0x000fc40005800000 */
[--C-:B------:R-:W-:Y:S02]  /*0df0*/  LOP3.LUT R13, R13, 0x800fffff, R23.reuse, 0xf8, !PT ;  /* 0x800fffff0d0d7812 */ /* 0x100fe400078ef817 */
[----:B------:R-:W-:Y:S02]  /*0e00*/  @!P2 LOP3.LUT R17, R17, 0x80000000, R23, 0xf8, !PT ;  /* 0x800000001111a812 */ /* 0x000fe400078ef817 */
[----:B------:R-:W-:Y:S02]  /*0e10*/  @!P0 LOP3.LUT R26, R7, 0x7ff00000, RZ, 0xc0, !PT ;  /* 0x7ff00000071a8812 */ /* 0x000fe400078ec0ff */
[----:B------:R-:W-:-:S06]  /*0e20*/  @!P2 LOP3.LUT R17, R17, 0x100000, RZ, 0xfc, !PT ;  /* 0x001000001111a812 */ /* 0x000fcc00078efcff */
[----:B------:R-:W-:Y:S02]  /*0e30*/  @!P2 DFMA R12, R12, 2, -R16 ;  /* 0x400000000c0ca82b */ /* 0x000fe40000000810 */
[----:B0-----:R-:W-:-:S08]  /*0e40*/  DFMA R16, R14, -R6, 1 ;  /* 0x3ff000000e10742b */ /* 0x001fd00000000806 */
[----:B------:R-:W-:-:S08]  /*0e50*/  DFMA R16, R16, R16, R16 ;  /* 0x000000101010722b */ /* 0x000fd00000000010 */
[----:B------:R-:W-:-:S08]  /*0e60*/  DFMA R16, R14, R16, R14 ;  /* 0x000000100e10722b */ /* 0x000fd0000000000e */
[----:B------:R-:W-:-:S08]  /*0e70*/  DFMA R14, R16, -R6, 1 ;  /* 0x3ff00000100e742b */ /* 0x000fd00000000806 */
[----:B------:R-:W-:-:S08]  /*0e80*/  DFMA R14, R16, R14, R16 ;  /* 0x0000000e100e722b */ /* 0x000fd00000000010 */
[----:B------:R-:W-:-:S08]  /*0e90*/  DMUL R16, R14, R12 ;  /* 0x0000000c0e107228 */ /* 0x000fd00000000000 */
[----:B------:R-:W-:-:S08]  /*0ea0*/  DFMA R18, R16, -R6, R12 ;  /* 0x800000061012722b */ /* 0x000fd0000000000c */
[----:B------:R-:W-:Y:S01]  /*0eb0*/  DFMA R18, R14, R18, R16 ;  /* 0x000000120e12722b */ /* 0x000fe20000000010 */
[----:B------:R-:W-:Y:S01]  /*0ec0*/  IMAD.MOV.U32 R16, RZ, RZ, R3 ;  /* 0x000000ffff107224 */ /* 0x000fe200078e0003 */
[----:B------:R-:W-:-:S05]  /*0ed0*/  @!P2 LOP3.LUT R16, R13, 0x7ff00000, RZ, 0xc0, !PT ;  /* 0x7ff000000d10a812 */ /* 0x000fca00078ec0ff */
[----:B------:R-:W-:-:S05]  /*0ee0*/  VIADD R14, R16, 0xffffffff ;  /* 0xffffffff100e7836 */ /* 0x000fca0000000000 */
[----:B------:R-:W-:Y:S01]  /*0ef0*/  ISETP.GT.U32.AND P0, PT, R14, 0x7feffffe, PT ;  /* 0x7feffffe0e00780c */ /* 0x000fe20003f04070 */
[----:B------:R-:W-:-:S05]  /*0f00*/  VIADD R14, R26, 0xffffffff ;  /* 0xffffffff1a0e7836 */ /* 0x000fca0000000000 */
[----:B------:R-:W-:-:S13]  /*0f10*/  ISETP.GT.U32.OR P0, PT, R14, 0x7feffffe, P0 ;  /* 0x7feffffe0e00780c */ /* 0x000fda0000704470 */
[----:B------:R-:W-:Y:S05]  /*0f20*/  @P0 BRA `(.L_x_33) ;  /* 0x00000000006c0947 */ /* 0x000fea0003800000 */
[----:B------:R-:W-:-:S04]  /*0f30*/  LOP3.LUT R16, R21, 0x7ff00000, RZ, 0xc0, !PT ;  /* 0x7ff0000015107812 */ /* 0x000fc800078ec0ff */
[CC--:B------:R-:W-:Y:S02]  /*0f40*/  VIADDMNMX R14, R3.reuse, -R16.reuse, 0xb9600000, !PT ;  /* 0xb9600000030e7446 */ /* 0x0c0fe40007800910 */
[----:B------:R-:W-:Y:S01]  /*0f50*/  ISETP.GE.U32.AND P0, PT, R3, R16, PT ;  /* 0x000000100300720c */ /* 0x000fe20003f06070 */
[----:B------:R-:W-:Y:S01]  /*0f60*/  IMAD.MOV.U32 R16, RZ, RZ, RZ ;  /* 0x000000ffff107224 */ /* 0x000fe200078e00ff */
[----:B------:R-:W-:Y:S02]  /*0f70*/  VIMNMX R3, PT, PT, R14, 0x46a00000, PT ;  /* 0x46a000000e037848 */ /* 0x000fe40003fe0100 */
[----:B------:R-:W-:-:S05]  /*0f80*/  SEL R24, R24, 0x63400000, !P0 ;  /* 0x6340000018187807 */ /* 0x000fca0004000000 */
[----:B------:R-:W-:-:S04]  /*0f90*/  IMAD.IADD R3, R3, 0x1, -R24 ;  /* 0x0000000103037824 */ /* 0x000fc800078e0a18 */
[----:B------:R-:W-:-:S06]  /*0fa0*/  VIADD R17, R3, 0x7fe00000 ;  /* 0x7fe0000003117836 */ /* 0x000fcc0000000000 */
[----:B------:R-:W-:-:S10]  /*0fb0*/  DMUL R14, R18, R16 ;  /* 0x00000010120e7228 */ /* 0x000fd40000000000 */
[----:B------:R-:W-:-:S13]  /*0fc0*/  FSETP.GTU.AND P0, PT, |R15|, 1.469367938527859385e-39, PT ;  /* 0x001000000f00780b */ /* 0x000fda0003f0c200 */
[----:B------:R-:W-:Y:S05]  /*0fd0*/  @P0 BRA `(.L_x_34) ;  /* 0x0000000000940947 */ /* 0x000fea0003800000 */
[----:B------:R-:W-:Y:S01]  /*0fe0*/  DFMA R12, R18, -R6, R12 ;  /* 0x80000006120c722b */ /* 0x000fe2000000000c */
[----:B------:R-:W-:-:S09]  /*0ff0*/  IMAD.MOV.U32 R16, RZ, RZ, RZ ;  /* 0x000000ffff107224 */ /* 0x000fd200078e00ff */
[C---:B------:R-:W-:Y:S02]  /*1000*/  FSETP.NEU.AND P0, PT, R13.reuse, RZ, PT ;  /* 0x000000ff0d00720b */ /* 0x040fe40003f0d000 */
[----:B------:R-:W-:-:S04]  /*1010*/  LOP3.LUT R7, R13, 0x80000000, R21, 0x48, !PT ;  /* 0x800000000d077812 */ /* 0x000fc800078e4815 */
[----:B------:R-:W-:-:S07]  /*1020*/  LOP3.LUT R17, R7, R17, RZ, 0xfc, !PT ;  /* 0x0000001107117212 */ /* 0x000fce00078efcff */
[----:B------:R-:W-:Y:S05]  /*1030*/  @!P0 BRA `(.L_x_34) ;  /* 0x00000000007c8947 */ /* 0x000fea0003800000 */
[----:B------:R-:W-:Y:S01]  /*1040*/  IMAD.MOV R13, RZ, RZ, -R3 ;  /* 0x000000ffff0d7224 */ /* 0x000fe200078e0a03 */
[----:B------:R-:W-:Y:S01]  /*1050*/  DMUL.RP R16, R18, R16 ;  /* 0x0000001012107228 */ /* 0x000fe20000008000 */
[----:B------:R-:W-:Y:S01]  /*1060*/  IMAD.MOV.U32 R12, RZ, RZ, RZ ;  /* 0x000000ffff0c7224 */ /* 0x000fe200078e00ff */
[----:B------:R-:W-:-:S05]  /*1070*/  IADD3 R3, PT, PT, -R3, -0x43300000, RZ ;  /* 0xbcd0000003037810 */ /* 0x000fca0007ffe1ff */
[----:B------:R-:W-:-:S03]  /*1080*/  DFMA R12, R14, -R12, R18 ;  /* 0x8000000c0e0c722b */ /* 0x000fc60000000012 */
[----:B------:R-:W-:-:S07]  /*1090*/  LOP3.LUT R7, R17, R7, RZ, 0x3c, !PT ;  /* 0x0000000711077212 */ /* 0x000fce00078e3cff */
[----:B------:R-:W-:-:S04]  /*10a0*/  FSETP.NEU.AND P0, PT, |R13|, R3, PT ;  /* 0x000000030d00720b */ /* 0x000fc80003f0d200 */
[----:B------:R-:W-:Y:S02]  /*10b0*/  FSEL R14, R16, R14, !P0 ;  /* 0x0000000e100e7208 */ /* 0x000fe40004000000 */
[----:B------:R-:W-:Y:S01]  /*10c0*/  FSEL R15, R7, R15, !P0 ;  /* 0x0000000f070f7208 */ /* 0x000fe20004000000 */
[----:B------:R-:W-:Y:S06]  /*10d0*/  BRA `(.L_x_34) ;  /* 0x0000000000547947 */ /* 0x000fec0003800000 */
.L_x_33:
[----:B------:R-:W-:-:S14]  /*10e0*/  DSETP.NAN.AND P0, PT, R22, R22, PT ;  /* 0x000000161600722a */ /* 0x000fdc0003f08000 */
[----:B------:R-:W-:Y:S05]  /*10f0*/  @P0 BRA `(.L_x_35) ;  /* 0x0000000000440947 */ /* 0x000fea0003800000 */
[----:B------:R-:W-:-:S14]  /*1100*/  DSETP.NAN.AND P0, PT, R20, R20, PT ;  /* 0x000000141400722a */ /* 0x000fdc0003f08000 */
[----:B------:R-:W-:Y:S05]  /*1110*/  @P0 BRA `(.L_x_36) ;  /* 0x0000000000300947 */ /* 0x000fea0003800000 */
[----:B------:R-:W-:Y:S01]  /*1120*/  ISETP.NE.AND P0, PT, R16, R26, PT ;  /* 0x0000001a1000720c */ /* 0x000fe20003f05270 */
[----:B------:R-:W-:Y:S02]  /*1130*/  IMAD.MOV.U32 R14, RZ, RZ, 0x0 ;  /* 0x00000000ff0e7424 */ /* 0x000fe400078e00ff */
[----:B------:R-:W-:-:S10]  /*1140*/  IMAD.MOV.U32 R15, RZ, RZ, -0x80000 ;  /* 0xfff80000ff0f7424 */ /* 0x000fd400078e00ff */
[----:B------:R-:W-:Y:S05]  /*1150*/  @!P0 BRA `(.L_x_34) ;  /* 0x0000000000348947 */ /* 0x000fea0003800000 */
[----:B------:R-:W-:Y:S02]  /*1160*/  ISETP.NE.AND P0, PT, R16, 0x7ff00000, PT ;  /* 0x7ff000001000780c */ /* 0x000fe40003f05270 */
[----:B------:R-:W-:Y:S02]  /*1170*/  LOP3.LUT R15, R23, 0x80000000, R21, 0x48, !PT ;  /* 0x80000000170f7812 */ /* 0x000fe400078e4815 */
[----:B------:R-:W-:-:S13]  /*1180*/  ISETP.EQ.OR P0, PT, R26, RZ, !P0 ;  /* 0x000000ff1a00720c */ /* 0x000fda0004702670 */
[----:B------:R-:W-:Y:S01]  /*1190*/  @P0 LOP3.LUT R3, R15, 0x7ff00000, RZ, 0xfc, !PT ;  /* 0x7ff000000f030812 */ /* 0x000fe200078efcff */
[----:B------:R-:W-:Y:S02]  /*11a0*/  @!P0 IMAD.MOV.U32 R14, RZ, RZ, RZ ;  /* 0x000000ffff0e8224 */ /* 0x000fe400078e00ff */
[----:B------:R-:W-:Y:S02]  /*11b0*/  @P0 IMAD.MOV.U32 R14, RZ, RZ, RZ ;  /* 0x000000ffff0e0224 */ /* 0x000fe400078e00ff */
[----:B------:R-:W-:Y:S01]  /*11c0*/  @P0 IMAD.MOV.U32 R15, RZ, RZ, R3 ;  /* 0x000000ffff0f0224 */ /* 0x000fe200078e0003 */
[----:B------:R-:W-:Y:S06]  /*11d0*/  BRA `(.L_x_34) ;  /* 0x0000000000147947 */ /* 0x000fec0003800000 */
.L_x_36:
[----:B------:R-:W-:Y:S02]  /*11e0*/  LOP3.LUT R15, R21, 0x80000, RZ, 0xfc, !PT ;  /* 0x00080000150f7812 */ /* 0x000fe400078efcff */
[----:B------:R-:W-:Y:S01]  /*11f0*/  MOV R14, R20 ;  /* 0x00000014000e7202 */ /* 0x000fe20000000f00 */
[----:B------:R-:W-:Y:S06]  /*1200*/  BRA `(.L_x_34) ;  /* 0x0000000000087947 */ /* 0x000fec0003800000 */
.L_x_35:
[----:B------:R-:W-:Y:S01]  /*1210*/  LOP3.LUT R15, R23, 0x80000, RZ, 0xfc, !PT ;  /* 0x00080000170f7812 */ /* 0x000fe200078efcff */
[----:B------:R-:W-:-:S07]  /*1220*/  IMAD.MOV.U32 R14, RZ, RZ, R22 ;  /* 0x000000ffff0e7224 */ /* 0x000fce00078e0016 */
.L_x_34:
[----:B------:R-:W-:Y:S05]  /*1230*/  BSYNC.RECONVERGENT B1 ;  /* 0x0000000000017941 */ /* 0x000fea0003800200 */
.L_x_32:
[----:B------:R-:W-:Y:S02]  /*1240*/  IMAD.MOV.U32 R6, RZ, RZ, R0 ;  /* 0x000000ffff067224 */ /* 0x000fe400078e0000 */
[----:B------:R-:W-:-:S04]  /*1250*/  IMAD.MOV.U32 R7, RZ, RZ, 0x0 ;  /* 0x00000000ff077424 */ /* 0x000fc800078e00ff */
[----:B------:R-:W-:Y:S05]  /*1260*/  RET.REL.NODEC R6 `(_Z10get_E_GwkjPdP7double2S_S1_) ;  /* 0xffffffec06647950 */ /* 0x000fea0003c3ffff */
        .weak           $__internal_2_$__cuda_sm20_dsqrt_rn_f64_mediumpath_v1
        .type           $__internal_2_$__cuda_sm20_dsqrt_rn_f64_mediumpath_v1,@function
        .size           $__internal_2_$__cuda_sm20_dsqrt_rn_f64_mediumpath_v1,($_Z10get_E_GwkjPdP7double2S_S1_$__internal_accurate_pow - $__internal_2_$__cuda_sm20_dsqrt_rn_f64_mediumpath_v1)
$__internal_2_$__cuda_sm20_dsqrt_rn_f64_mediumpath_v1:
[----:B------:R-:W-:Y:S01]  /*1270*/  ISETP.GE.U32.AND P0, PT, R12, -0x3400000, PT ;  /* 0xfcc000000c00780c */ /* 0x000fe20003f06070 */
[----:B------:R-:W-:Y:S01]  /*1280*/  BSSY.RECONVERGENT B1, `(.L_x_37) ;  /* 0x0000026000017945 */ /* 0x000fe20003800200 */
[----:B------:R-:W-:Y:S02]  /*1290*/  IMAD.MOV.U32 R24, RZ, RZ, R26 ;  /* 0x000000ffff187224 */ /* 0x000fe400078e001a */
[----:B------:R-:W-:Y:S02]  /*12a0*/  IMAD.MOV.U32 R12, RZ, RZ, R18 ;  /* 0x000000ffff0c7224 */ /* 0x000fe400078e0012 */
[----:B------:R-:W-:-:S07]  /*12b0*/  IMAD.MOV.U32 R13, RZ, RZ, R19 ;  /* 0x000000ffff0d7224 */ /* 0x000fce00078e0013 */
[----:B------:R-:W-:Y:S05]  /*12c0*/  @!P0 BRA `(.L_x_38) ;  /* 0x0000000000208947 */ /* 0x000fea0003800000 */
[----:B------:R-:W-:-:S10]  /*12d0*/  DFMA.RM R12, R12, R24, R16 ;  /* 0x000000180c0c722b */ /* 0x000fd40000004010 */
[----:B------:R-:W-:-:S05]  /*12e0*/  IADD3 R14, P0, PT, R12, 0x1, RZ ;  /* 0x000000010c0e7810 */ /* 0x000fca0007f1e0ff */
[----:B------:R-:W-:-:S06]  /*12f0*/  IMAD.X R15, RZ, RZ, R13, P0 ;  /* 0x000000ffff0f7224 */ /* 0x000fcc00000e060d */
[----:B------:R-:W-:-:S08]  /*1300*/  DFMA.RP R6, -R12, R14, R6 ;  /* 0x0000000e0c06722b */ /* 0x000fd00000008106 */
[----:B------:R-:W-:-:S06]  /*1310*/  DSETP.GT.AND P0, PT, R6, RZ, PT ;  /* 0x000000ff0600722a */ /* 0x000fcc0003f04000 */
[----:B------:R-:W-:Y:S02]  /*1320*/  FSEL R12, R14, R12, P0 ;  /* 0x0000000c0e0c7208 */ /* 0x000fe40000000000 */
[----:B------:R-:W-:Y:S01]  /*1330*/  FSEL R13, R15, R13, P0 ;  /* 0x0000000d0f0d7208 */ /* 0x000fe20000000000 */
[----:B------:R-:W-:Y:S06]  /*1340*/  BRA `(.L_x_39) ;  /* 0x0000000000647947 */ /* 0x000fec0003800000 */
.L_x_38:
[----:B------:R-:W-:-:S14]  /*1350*/  DSETP.NE.AND P0, PT, R6, RZ, PT ;  /* 0x000000ff0600722a */ /* 0x000fdc0003f05000 */
[----:B------:R-:W-:Y:S05]  /*1360*/  @!P0 BRA `(.L_x_40) ;  /* 0x0000000000588947 */ /* 0x000fea0003800000 */
[----:B------:R-:W-:-:S13]  /*1370*/  ISETP.GE.AND P0, PT, R7, RZ, PT ;  /* 0x000000ff0700720c */ /* 0x000fda0003f06270 */
[----:B------:R-:W-:Y:S02]  /*1380*/  @!P0 IMAD.MOV.U32 R12, RZ, RZ, 0x0 ;  /* 0x00000000ff0c8424 */ /* 0x000fe400078e00ff */
[----:B------:R-:W-:Y:S01]  /*1390*/  @!P0 IMAD.MOV.U32 R13, RZ, RZ, -0x80000 ;  /* 0xfff80000ff0d8424 */ /* 0x000fe200078e00ff */
[----:B------:R-:W-:Y:S06]  /*13a0*/  @!P0 BRA `(.L_x_39) ;  /* 0x00000000004c8947 */ /* 0x000fec0003800000 */
[----:B------:R-:W-:-:S13]  /*13b0*/  ISETP.GT.AND P0, PT, R7, 0x7fefffff, PT ;  /* 0x7fefffff0700780c */ /* 0x000fda0003f04270 */
[----:B------:R-:W-:Y:S05]  /*13c0*/  @P0 BRA `(.L_x_40) ;  /* 0x0000000000400947 */ /* 0x000fea0003800000 */
[----:B------:R-:W-:Y:S01]  /*13d0*/  DMUL R6, R6, 8.11296384146066816958e+31 ;  /* 0x4690000006067828 */ /* 0x000fe20000000000 */
[----:B------:R-:W-:Y:S02]  /*13e0*/  IMAD.MOV.U32 R12, RZ, RZ, RZ ;  /* 0x000000ffff0c7224 */ /* 0x000fe400078e00ff */
[----:B------:R-:W-:Y:S02]  /*13f0*/  IMAD.MOV.U32 R16, RZ, RZ, 0x0 ;  /* 0x00000000ff107424 */ /* 0x000fe400078e00ff */
[----:B------:R-:W-:Y:S01]  /*1400*/  IMAD.MOV.U32 R17, RZ, RZ, 0x3fd80000 ;  /* 0x3fd80000ff117424 */ /* 0x000fe200078e00ff */
[----:B------:R-:W0:Y:S02]  /*1410*/  MUFU.RSQ64H R13, R7 ;  /* 0x00000007000d7308 */ /* 0x000e240000001c00 */
[----:B0-----:R-:W-:-:S08]  /*1420*/  DMUL R14, R12, R12 ;  /* 0x0000000c0c0e7228 */ /* 0x001fd00000000000 */
[----:B------:R-:W-:-:S08]  /*1430*/  DFMA R14, R6, -R14, 1 ;  /* 0x3ff00000060e742b */ /* 0x000fd0000000080e */
[----:B------:R-:W-:Y:S02]  /*1440*/  DFMA R16, R14, R16, 0.5 ;  /* 0x3fe000000e10742b */ /* 0x000fe40000000010 */
[----:B------:R-:W-:-:S08]  /*1450*/  DMUL R14, R12, R14 ;  /* 0x0000000e0c0e7228 */ /* 0x000fd00000000000 */
[----:B------:R-:W-:-:S08]  /*1460*/  DFMA R14, R16, R14, R12 ;  /* 0x0000000e100e722b */ /* 0x000fd0000000000c */
[----:B------:R-:W-:Y:S02]  /*1470*/  DMUL R12, R6, R14 ;  /* 0x0000000e060c7228 */ /* 0x000fe40000000000 */
[----:B------:R-:W-:-:S06]  /*1480*/  VIADD R15, R15, 0xfff00000 ;  /* 0xfff000000f0f7836 */ /* 0x000fcc0000000000 */
[----:B------:R-:W-:-:S08]  /*1490*/  DFMA R16, R12, -R12, R6 ;  /* 0x8000000c0c10722b */ /* 0x000fd00000000006 */
[----:B------:R-:W-:-:S10]  /*14a0*/  DFMA R12, R14, R16, R12 ;  /* 0x000000100e0c722b */ /* 0x000fd4000000000c */
[----:B------:R-:W-:Y:S01]  /*14b0*/  VIADD R13, R13, 0xfcb00000 ;  /* 0xfcb000000d0d7836 */ /* 0x000fe20000000000 */
[----:B------:R-:W-:Y:S06]  /*14c0*/  BRA `(.L_x_39) ;  /* 0x0000000000047947 */ /* 0x000fec0003800000 */
.L_x_40:
[----:B------:R-:W-:-:S11]  /*14d0*/  DADD R12, R6, R6 ;  /* 0x00000000060c7229 */ /* 0x000fd60000000006 */
.L_x_39:
[----:B------:R-:W-:Y:S05]  /*14e0*/  BSYNC.RECONVERGENT B1 ;  /* 0x0000000000017941 */ /* 0x000fea0003800200 */
.L_x_37:
[----:B------:R-:W-:Y:S01]  /*14f0*/  IMAD.MOV.U32 R6, RZ, RZ, R0 ;  /* 0x000000ffff067224 */ /* 0x000fe200078e0000 */
[----:B------:R-:W-:Y:S01]  /*1500*/  MOV R14, R12 ;  /* 0x0000000c000e7202 */ /* 0x000fe20000000f00 */
[----:B------:R-:W-:Y:S02]  /*1510*/  IMAD.MOV.U32 R7, RZ, RZ, 0x0 ;  /* 0x00000000ff077424 */ /* 0x000fe400078e00ff */
[----:B------:R-:W-:Y:S02]  /*1520*/  IMAD.MOV.U32 R15, RZ, RZ, R13 ;  /* 0x000000ffff0f7224 */ /* 0x000fe400078e000d */
[----:B------:R-:W-:Y:S05]  /*1530*/  RET.REL.NODEC R6 `(_Z10get_E_GwkjPdP7double2S_S1_) ;  /* 0xffffffe806b07950 */ /* 0x000fea0003c3ffff */
        .type           $_Z10get_E_GwkjPdP7double2S_S1_$__internal_accurate_pow,@function
        .size           $_Z10get_E_GwkjPdP7double2S_S1_$__internal_accurate_pow,(.L_x_58 - $_Z10get_E_GwkjPdP7double2S_S1_$__internal_accurate_pow)
$_Z10get_E_GwkjPdP7double2S_S1_$__internal_accurate_pow:
[----:B------:R-:W-:Y:S01]  /*1540*/  DADD R22, -RZ, |R10| ;  /* 0x00000000ff167229 */ /* 0x000fe2000000050a */
[----:B------:R-:W-:Y:S01]  /*1550*/  IMAD.MOV.U32 R14, RZ, RZ, RZ ;  /* 0x000000ffff0e7224 */ /* 0x000fe200078e00ff */
[----:B------:R-:W-:Y:S01]  /*1560*/  UMOV UR6, 0x7d2cafe2 ;  /* 0x7d2cafe200067882 */ /* 0x000fe20000000000 */
[----:B------:R-:W-:Y:S01]  /*1570*/  IMAD.MOV.U32 R26, RZ, RZ, 0x41ad3b5a ;  /* 0x41ad3b5aff1a7424 */ /* 0x000fe200078e00ff */
[----:B------:R-:W-:Y:S01]  /*1580*/  UMOV UR7, 0x3eb0f5ff ;  /* 0x3eb0f5ff00077882 */ /* 0x000fe20000000000 */
[----:B------:R-:W-:Y:S01]  /*1590*/  IMAD.MOV.U32 R27, RZ, RZ, 0x3ed0f5d2 ;  /* 0x3ed0f5d2ff1b7424 */ /* 0x000fe200078e00ff */
[----:B------:R-:W-:Y:S01]  /*15a0*/  UMOV UR8, 0x3b39803f ;  /* 0x3b39803f00087882 */ /* 0x000fe20000000000 */
[----:B------:R-:W-:-:S03]  /*15b0*/  UMOV UR9, 0x3c7abc9e ;  /* 0x3c7abc9e00097882 */ /* 0x000fc60000000000 */
[----:B------:R-:W-:Y:S01]  /*15c0*/  ISETP.GT.U32.AND P0, PT, R23, 0xfffff, PT ;  /* 0x000fffff1700780c */ /* 0x000fe20003f04070 */
[----:B------:R-:W-:Y:S02]  /*15d0*/  IMAD.MOV.U32 R3, RZ, RZ, R23 ;  /* 0x000000ffff037224 */ /* 0x000fe400078e0017 */
[----:B------:R-:W-:-:S10]  /*15e0*/  IMAD.MOV.U32 R18, RZ, RZ, R22 ;  /* 0x000000ffff127224 */ /* 0x000fd400078e0016 */
[----:B------:R-:W-:-:S10]  /*15f0*/  @!P0 DMUL R24, R22, 1.80143985094819840000e+16 ;  /* 0x4350000016188828 */ /* 0x000fd40000000000 */
[----:B------:R-:W-:Y:S02]  /*1600*/  @!P0 IMAD.MOV.U32 R3, RZ, RZ, R25 ;  /* 0x000000ffff038224 */ /* 0x000fe400078e0019 */
[----:B------:R-:W-:-:S03]  /*1610*/  @!P0 IMAD.MOV.U32 R18, RZ, RZ, R24 ;  /* 0x000000ffff128224 */ /* 0x000fc600078e0018 */
[----:B------:R-:W-:-:S04]  /*1620*/  LOP3.LUT R3, R3, 0x800fffff, RZ, 0xc0, !PT ;  /* 0x800fffff03037812 */ /* 0x000fc800078ec0ff */
[----:B------:R-:W-:-:S04]  /*1630*/  LOP3.LUT R19, R3, 0x3ff00000, RZ, 0xfc, !PT ;  /* 0x3ff0000003137812 */ /* 0x000fc800078efcff */
[----:B------:R-:W-:-:S13]  /*1640*/  ISETP.GE.U32.AND P1, PT, R19, 0x3ff6a09f, PT ;  /* 0x3ff6a09f1300780c */ /* 0x000fda0003f26070 */
[----:B------:R-:W-:-:S04]  /*1650*/  @P1 VIADD R3, R19, 0xfff00000 ;  /* 0xfff0000013031836 */ /* 0x000fc80000000000 */
[----:B------:R-:W-:Y:S01]  /*1660*/  @P1 IMAD.MOV.U32 R19, RZ, RZ, R3 ;  /* 0x000000ffff131224 */ /* 0x000fe200078e0003 */
[----:B------:R-:W-:Y:S02]  /*1670*/  SHF.R.U32.HI R3, RZ, 0x14, R23 ;  /* 0x00000014ff037819 */ /* 0x000fe40000011617 */
[----:B------:R-:W-:-:S03]  /*1680*/  @!P0 LEA.HI R3, R25, 0xffffffca, RZ, 0xc ;  /* 0xffffffca19038811 */ /* 0x000fc600078f60ff */
[C---:B------:R-:W-:Y:S02]  /*1690*/  DADD R12, R18.reuse, 1 ;  /* 0x3ff00000120c7429 */ /* 0x040fe40000000000 */
[----:B------:R-:W-:-:S04]  /*16a0*/  DADD R18, R18, -1 ;  /* 0xbff0000012127429 */ /* 0x000fc80000000000 */
[----:B------:R-:W0:Y:S02]  /*16b0*/  MUFU.RCP64H R15, R13 ;  /* 0x0000000d000f7308 */ /* 0x000e240000001800 */
[----:B0-----:R-:W-:-:S08]  /*16c0*/  DFMA R16, -R12, R14, 1 ;  /* 0x3ff000000c10742b */ /* 0x001fd0000000010e */
[----:B------:R-:W-:-:S08]  /*16d0*/  DFMA R16, R16, R16, R16 ;  /* 0x000000101010722b */ /* 0x000fd00000000010 */
[----:B------:R-:W-:-:S08]  /*16e0*/  DFMA R14, R14, R16, R14 ;  /* 0x000000100e0e722b */ /* 0x000fd0000000000e */
[----:B------:R-:W-:-:S08]  /*16f0*/  DMUL R16, R18, R14 ;  /* 0x0000000e12107228 */ /* 0x000fd00000000000 */
[----:B------:R-:W-:-:S08]  /*1700*/  DFMA R16, R18, R14, R16 ;  /* 0x0000000e1210722b */ /* 0x000fd00000000010 */
[----:B------:R-:W-:-:S08]  /*1710*/  DMUL R20, R16, R16 ;  /* 0x0000001010147228 */ /* 0x000fd00000000000 */
[----:B------:R-:W-:Y:S01]  /*1720*/  DFMA R12, R20, UR6, R26 ;  /* 0x00000006140c7c2b */ /* 0x000fe2000800001a */
[----:B------:R-:W-:Y:S01]  /*1730*/  UMOV UR6, 0x75488a3f ;  /* 0x75488a3f00067882 */ /* 0x000fe20000000000 */
[----:B------:R-:W-:Y:S01]  /*1740*/  UMOV UR7, 0x3ef3b20a ;  /* 0x3ef3b20a00077882 */ /* 0x000fe20000000000 */
[----:B------:R-:W-:-:S05]  /*1750*/  DADD R26, R18, -R16 ;  /* 0x00000000121a7229 */ /* 0x000fca0000000810 */
[----:B------:R-:W-:Y:S01]  /*1760*/  DFMA R12, R20, R12, UR6 ;  /* 0x00000006140c7e2b */ /* 0x000fe2000800000c */
[----:B------:R-:W-:Y:S01]  /*1770*/  UMOV UR6, 0xe4faecd5 ;  /* 0xe4faecd500067882 */ /* 0x000fe20000000000 */
[----:B------:R-:W-:Y:S01]  /*1780*/  UMOV UR7, 0x3f1745cd ;  /* 0x3f1745cd00077882 */ /* 0x000fe20000000000 */
[----:B------:R-:W-:-:S05]  /*1790*/  DADD R26, R26, R26 ;  /* 0x000000001a1a7229 */ /* 0x000fca000000001a */
[----:B------:R-:W-:Y:S01]  /*17a0*/  DFMA R12, R20, R12, UR6 ;  /* 0x00000006140c7e2b */ /* 0x000fe2000800000c */
[----:B------:R-:W-:Y:S01]  /*17b0*/  UMOV UR6, 0x258a578b ;  /* 0x258a578b00067882 */ /* 0x000fe20000000000 */
[----:B------:R-:W-:Y:S01]  /*17c0*/  UMOV UR7, 0x3f3c71c7 ;  /* 0x3f3c71c700077882 */ /* 0x000fe20000000000 */
[----:B------:R-:W-:-:S05]  /*17d0*/  DFMA R26, R18, -R16, R26 ;  /* 0x80000010121a722b */ /* 0x000fca000000001a */
[----:B------:R-:W-:Y:S01]  /*17e0*/  DFMA R12, R20, R12, UR6 ;  /* 0x00000006140c7e2b */ /* 0x000fe2000800000c */
[----:B------:R-:W-:Y:S01]  /*17f0*/  UMOV UR6, 0x9242b910 ;  /* 0x9242b91000067882 */ /* 0x000fe20000000000 */
[----:B------:R-:W-:Y:S01]  /*1800*/  UMOV UR7, 0x3f624924 ;  /* 0x3f62492400077882 */ /* 0x000fe20000000000 */
[----:B------:R-:W-:-:S05]  /*1810*/  DMUL R14, R14, R26 ;  /* 0x0000001a0e0e7228 */ /* 0x000fca0000000000 */
[----:B------:R-:W-:Y:S01]  /*1820*/  DFMA R12, R20, R12, UR6 ;  /* 0x00000006140c7e2b */ /* 0x000fe2000800000c */
[----:B------:R-:W-:Y:S01]  /*1830*/  UMOV UR6, 0x99999dfb ;  /* 0x99999dfb00067882 */ /* 0x000fe20000000000 */
[----:B------:R-:W-:-:S03]  /*1840*/  UMOV UR7, 0x3f899999 ;  /* 0x3f89999900077882 */ /* 0x000fc60000000000 */
[----:B------:R-:W-:Y:S02]  /*1850*/  VIADD R25, R15, 0x100000 ;  /* 0x001000000f197836 */ /* 0x000fe40000000000 */
[----:B------:R-:W-:Y:S01]  /*1860*/  IMAD.MOV.U32 R24, RZ, RZ, R14 ;  /* 0x000000ffff187224 */ /* 0x000fe200078e000e */
[----:B------:R-:W-:Y:S01]  /*1870*/  DFMA R12, R20, R12, UR6 ;  /* 0x00000006140c7e2b */ /* 0x000fe2000800000c */
[----:B------:R-:W-:Y:S01]  /*1880*/  UMOV UR6, 0x55555555 ;  /* 0x5555555500067882 */ /* 0x000fe20000000000 */
[----:B------:R-:W-:-:S06]  /*1890*/  UMOV UR7, 0x3fb55555 ;  /* 0x3fb5555500077882 */ /* 0x000fcc0000000000 */
[----:B------:R-:W-:-:S08]  /*18a0*/  DFMA R18, R20, R12, UR6 ;  /* 0x0000000614127e2b */ /* 0x000fd0000800000c */
[----:B------:R-:W-:Y:S01]  /*18b0*/  DADD R26, -R18, UR6 ;  /* 0x00000006121a7e29 */ /* 0x000fe20008000100 */
[----:B------:R-:W-:Y:S01]  /*18c0*/  UMOV UR6, 0xb9e7b0 ;  /* 0x00b9e7b000067882 */ /* 0x000fe20000000000 */
[----:B------:R-:W-:-:S06]  /*18d0*/  UMOV UR7, 0x3c46a4cb ;  /* 0x3c46a4cb00077882 */ /* 0x000fcc0000000000 */
[----:B------:R-:W-:Y:S02]  /*18e0*/  DFMA R20, R20, R12, R26 ;  /* 0x0000000c1414722b */ /* 0x000fe4000000001a */
[----:B------:R-:W-:-:S08]  /*18f0*/  DMUL R12, R16, R16 ;  /* 0x00000010100c7228 */ /* 0x000fd00000000000 */
[C---:B------:R-:W-:Y:S02]  /*1900*/  DFMA R22, R16.reuse, R16, -R12 ;  /* 0x000000101016722b */ /* 0x040fe4000000080c */
[----:B------:R-:W-:-:S06]  /*1910*/  DMUL R26, R16, R12 ;  /* 0x0000000c101a7228 */ /* 0x000fcc0000000000 */
[----:B------:R-:W-:Y:S02]  /*1920*/  DFMA R22, R16, R24, R22 ;  /* 0x000000181016722b */ /* 0x000fe40000000016 */
[----:B------:R-:W-:Y:S01]  /*1930*/  DADD R24, R20, -UR6 ;  /* 0x8000000614187e29 */ /* 0x000fe20008000000 */
[----:B------:R-:W-:Y:S01]  /*1940*/  UMOV UR6, 0x80000000 ;  /* 0x8000000000067882 */ /* 0x000fe20000000000 */
[----:B------:R-:W-:Y:S01]  /*1950*/  DFMA R20, R16, R12, -R26 ;  /* 0x0000000c1014722b */ /* 0x000fe2000000081a */
[----:B------:R-:W-:-:S07]  /*1960*/  UMOV UR7, 0x43300000 ;  /* 0x4330000000077882 */ /* 0x000fce0000000000 */
[----:B------:R-:W-:Y:S02]  /*1970*/  DFMA R20, R14, R12, R20 ;  /* 0x0000000c0e14722b */ /* 0x000fe40000000014 */
[----:B------:R-:W-:-:S06]  /*1980*/  DADD R12, R18, R24 ;  /* 0x00000000120c7229 */ /* 0x000fcc0000000018 */
[----:B------:R-:W-:Y:S02]  /*1990*/  DFMA R20, R16, R22, R20 ;  /* 0x000000161014722b */ /* 0x000fe40000000014 */
[----:B------:R-:W-:Y:S02]  /*19a0*/  DADD R22, R18, -R12 ;  /* 0x0000000012167229 */ /* 0x000fe4000000080c */
[----:B------:R-:W-:-:S06]  /*19b0*/  DMUL R18, R12, R26 ;  /* 0x0000001a0c127228 */ /* 0x000fcc0000000000 */
[----:B------:R-:W-:Y:S02]  /*19c0*/  DADD R24, R24, R22 ;  /* 0x0000000018187229 */ /* 0x000fe40000000016 */
[----:B------:R-:W-:-:S08]  /*19d0*/  DFMA R22, R12, R26, -R18 ;  /* 0x0000001a0c16722b */ /* 0x000fd00000000812 */
[----:B------:R-:W-:-:S08]  /*19e0*/  DFMA R20, R12, R20, R22 ;  /* 0x000000140c14722b */ /* 0x000fd00000000016 */
[----:B------:R-:W-:-:S08]  /*19f0*/  DFMA R24, R24, R26, R20 ;  /* 0x0000001a1818722b */ /* 0x000fd00000000014 */
[----:B------:R-:W-:-:S08]  /*1a00*/  DADD R20, R18, R24 ;  /* 0x0000000012147229 */ /* 0x000fd00000000018 */
[--C-:B------:R-:W-:Y:S02]  /*1a10*/  DADD R12, R16, R20.reuse ;  /* 0x00000000100c7229 */ /* 0x100fe40000000014 */
[----:B------:R-:W-:-:S06]  /*1a20*/  DADD R18, R18, -R20 ;  /* 0x0000000012127229 */ /* 0x000fcc0000000814 */
[----:B------:R-:W-:Y:S02]  /*1a30*/  DADD R16, R16, -R12 ;  /* 0x0000000010107229 */ /* 0x000fe4000000080c */
[----:B------:R-:W-:-:S06]  /*1a40*/  DADD R18, R24, R18 ;  /* 0x0000000018127229 */ /* 0x000fcc0000000012 */
[----:B------:R-:W-:-:S08]  /*1a50*/  DADD R16, R20, R16 ;  /* 0x0000000014107229 */ /* 0x000fd00000000010 */
[----:B------:R-:W-:Y:S01]  /*1a60*/  DADD R18, R18, R16 ;  /* 0x0000000012127229 */ /* 0x000fe20000000010 */
[C---:B------:R-:W-:Y:S01]  /*1a70*/  IADD3 R16, PT, PT, R3.reuse, -0x3ff, RZ ;  /* 0xfffffc0103107810 */ /* 0x040fe20007ffe0ff */
[----:B------:R-:W-:Y:S02]  /*1a80*/  @P1 VIADD R16, R3, 0xfffffc02 ;  /* 0xfffffc0203101836 */ /* 0x000fe40000000000 */
[----:B------:R-:W-:-:S04]  /*1a90*/  IMAD.MOV.U32 R17, RZ, RZ, 0x43300000 ;  /* 0x43300000ff117424 */ /* 0x000fc800078e00ff */
[----:B------:R-:W-:Y:S01]  /*1aa0*/  DADD R18, R14, R18 ;  /* 0x000000000e127229 */ /* 0x000fe20000000012 */
[----:B------:R-:W-:-:S06]  /*1ab0*/  LOP3.LUT R16, R16, 0x80000000, RZ, 0x3c, !PT ;  /* 0x8000000010107812 */ /* 0x000fcc00078e3cff */
[----:B------:R-:W-:Y:S01]  /*1ac0*/  DADD R16, R16, -UR6 ;  /* 0x8000000610107e29 */ /* 0x000fe20008000000 */
[----:B------:R-:W-:Y:S01]  /*1ad0*/  UMOV UR6, 0xfefa39ef ;  /* 0xfefa39ef00067882 */ /* 0x000fe20000000000 */
[----:B------:R-:W-:Y:S01]  /*1ae0*/  DADD R20, R12, R18 ;  /* 0x000000000c147229 */ /* 0x000fe20000000012 */
[----:B------:R-:W-:-:S07]  /*1af0*/  UMOV UR7, 0x3fe62e42 ;  /* 0x3fe62e4200077882 */ /* 0x000fce0000000000 */
[--C-:B------:R-:W-:Y:S02]  /*1b00*/  DFMA R14, R16, UR6, R20.reuse ;  /* 0x00000006100e7c2b */ /* 0x100fe40008000014 */
[----:B------:R-:W-:-:S06]  /*1b10*/  DADD R12, R12, -R20 ;  /* 0x000000000c0c7229 */ /* 0x000fcc0000000814 */
[----:B------:R-:W-:Y:S02]  /*1b20*/  DFMA R22, R16, -UR6, R14 ;  /* 0x8000000610167c2b */ /* 0x000fe4000800000e */
[----:B------:R-:W-:-:S06]  /*1b30*/  DADD R12, R18, R12 ;  /* 0x00000000120c7229 */ /* 0x000fcc000000000c */
[----:B------:R-:W-:-:S08]  /*1b40*/  DADD R22, -R20, R22 ;  /* 0x0000000014167229 */ /* 0x000fd00000000116 */
[----:B------:R-:W-:-:S08]  /*1b50*/  DADD R12, R12, -R22 ;  /* 0x000000000c0c7229 */ /* 0x000fd00000000816 */
[----:B------:R-:W-:-:S08]  /*1b60*/  DFMA R16, R16, UR8, R12 ;  /* 0x0000000810107c2b */ /* 0x000fd0000800000c */
[----:B------:R-:W-:-:S08]  /*1b70*/  DADD R18, R14, R16 ;  /* 0x000000000e127229 */ /* 0x000fd00000000010 */
[----:B------:R-:W-:Y:S02]  /*1b80*/  DADD R14, R14, -R18 ;  /* 0x000000000e0e7229 */ /* 0x000fe40000000812 */
[----:B------:R-:W-:-:S06]  /*1b90*/  DMUL R12, R18, 2 ;  /* 0x40000000120c7828 */ /* 0x000fcc0000000000 */
[----:B------:R-:W-:Y:S02]  /*1ba0*/  DADD R14, R16, R14 ;  /* 0x00000000100e7229 */ /* 0x000fe4000000000e */
[----:B------:R-:W-:Y:S01]  /*1bb0*/  DFMA R18, R18, 2, -R12 ;  /* 0x400000001212782b */ /* 0x000fe2000000080c */
[----:B------:R-:W-:Y:S02]  /*1bc0*/  IMAD.MOV.U32 R16, RZ, RZ, 0x652b82fe ;  /* 0x652b82feff107424 */ /* 0x000fe400078e00ff */
[----:B------:R-:W-:-:S05]  /*1bd0*/  IMAD.MOV.U32 R17, RZ, RZ, 0x3ff71547 ;  /* 0x3ff71547ff117424 */ /* 0x000fca00078e00ff */
[----:B------:R-:W-:-:S08]  /*1be0*/  DFMA R18, R14, 2, R18 ;  /* 0x400000000e12782b */ /* 0x000fd00000000012 */
[----:B------:R-:W-:-:S08]  /*1bf0*/  DADD R14, R12, R18 ;  /* 0x000000000c0e7229 */ /* 0x000fd00000000012 */
[----:B------:R-:W-:Y:S02]  /*1c00*/  DFMA R16, R14, R16, 6.75539944105574400000e+15 ;  /* 0x433800000e10742b */ /* 0x000fe40000000010 */
[----:B------:R-:W-:Y:S01]  /*1c10*/  FSETP.GEU.AND P0, PT, |R15|, 4.1917929649353027344, PT ;  /* 0x4086232b0f00780b */ /* 0x000fe20003f0e200 */
[----:B------:R-:W-:-:S05]  /*1c20*/  DADD R12, R12, -R14 ;  /* 0x000000000c0c7229 */ /* 0x000fca000000080e */
[----:B------:R-:W-:-:S03]  /*1c30*/  DADD R20, R16, -6.75539944105574400000e+15 ;  /* 0xc338000010147429 */ /* 0x000fc60000000000 */
[----:B------:R-:W-:-:S05]  /*1c40*/  DADD R18, R18, R12 ;  /* 0x0000000012127229 */ /* 0x000fca000000000c */
[----:B------:R-:W-:Y:S01]  /*1c50*/  DFMA R22, R20, -UR6, R14 ;  /* 0x8000000614167c2b */ /* 0x000fe2000800000e */
[----:B------:R-:W-:Y:S01]  /*1c60*/  UMOV UR6, 0x3b39803f ;  /* 0x3b39803f00067882 */ /* 0x000fe20000000000 */
[----:B------:R-:W-:-:S06]  /*1c70*/  UMOV UR7, 0x3c7abc9e ;  /* 0x3c7abc9e00077882 */ /* 0x000fcc0000000000 */
[----:B------:R-:W-:Y:S01]  /*1c80*/  DFMA R20, R20, -UR6, R22 ;  /* 0x8000000614147c2b */ /* 0x000fe20008000016 */
[----:B------:R-:W-:Y:S01]  /*1c90*/  UMOV UR6, 0x69ce2bdf ;  /* 0x69ce2bdf00067882 */ /* 0x000fe20000000000 */
[----:B------:R-:W-:Y:S01]  /*1ca0*/  IMAD.MOV.U32 R22, RZ, RZ, -0x35dec16 ;  /* 0xfca213eaff167424 */ /* 0x000fe200078e00ff */
[----:B------:R-:W-:Y:S01]  /*1cb0*/  UMOV UR7, 0x3e5ade15 ;  /* 0x3e5ade1500077882 */ /* 0x000fe20000000000 */
[----:B------:R-:W-:-:S06]  /*1cc0*/  IMAD.MOV.U32 R23, RZ, RZ, 0x3e928af3 ;  /* 0x3e928af3ff177424 */ /* 0x000fcc00078e00ff */
[----:B------:R-:W-:Y:S01]  /*1cd0*/  DFMA R22, R20, UR6, R22 ;  /* 0x0000000614167c2b */ /* 0x000fe20008000016 */
[----:B------:R-:W-:Y:S01]  /*1ce0*/  UMOV UR6, 0x62401315 ;  /* 0x6240131500067882 */ /* 0x000fe20000000000 */
[----:B------:R-:W-:-:S06]  /*1cf0*/  UMOV UR7, 0x3ec71dee ;  /* 0x3ec71dee00077882 */ /* 0x000fcc0000000000 */
[----:B------:R-:W-:Y:S01]  /*1d00*/  DFMA R22, R20, R22, UR6 ;  /* 0x0000000614167e2b */ /* 0x000fe20008000016 */
        /* <DEDUP_REMOVED lines=20> */
[----:B------:R-:W-:-:S08]  /*1e50*/  DFMA R22, R20, R22, UR6 ;  /* 0x0000000614167e2b */ /* 0x000fd00008000016 */
[----:B------:R-:W-:-:S08]  /*1e60*/  DFMA R22, R20, R22, 1 ;  /* 0x3ff000001416742b */ /* 0x000fd00000000016 */
[----:B------:R-:W-:-:S10]  /*1e70*/  DFMA R20, R20, R22, 1 ;  /* 0x3ff000001414742b */ /* 0x000fd40000000016 */
[----:B------:R-:W-:Y:S02]  /*1e80*/  IMAD R13, R16, 0x100000, R21 ;  /* 0x00100000100d7824 */ /* 0x000fe400078e0215 */
[----:B------:R-:W-:Y:S01]  /*1e90*/  IMAD.MOV.U32 R12, RZ, RZ, R20 ;  /* 0x000000ffff0c7224 */ /* 0x000fe200078e0014 */
[----:B------:R-:W-:Y:S06]  /*1ea0*/  @!P0 BRA `(.L_x_41) ;  /* 0x0000000000308947 */ /* 0x000fec0003800000 */
[----:B------:R-:W-:Y:S01]  /*1eb0*/  FSETP.GEU.AND P1, PT, |R15|, 4.2275390625, PT ;  /* 0x408748000f00780b */ /* 0x000fe20003f2e200 */
[C---:B------:R-:W-:Y:S02]  /*1ec0*/  DADD R12, R14.reuse, +INF ;  /* 0x7ff000000e0c7429 */ /* 0x040fe40000000000 */
[----:B------:R-:W-:-:S08]  /*1ed0*/  DSETP.GEU.AND P0, PT, R14, RZ, PT ;  /* 0x000000ff0e00722a */ /* 0x000fd00003f0e000 */
[----:B------:R-:W-:Y:S02]  /*1ee0*/  FSEL R12, R12, RZ, P0 ;  /* 0x000000ff0c0c7208 */ /* 0x000fe40000000000 */
[----:B------:R-:W-:Y:S02]  /*1ef0*/  @!P1 LEA.HI R3, R16, R16, RZ, 0x1 ;  /* 0x0000001010039211 */ /* 0x000fe400078f08ff */
[----:B------:R-:W-:Y:S02]  /*1f00*/  FSEL R13, R13, RZ, P0 ;  /* 0x000000ff0d0d7208 */ /* 0x000fe40000000000 */
[----:B------:R-:W-:-:S05]  /*1f10*/  @!P1 SHF.R.S32.HI R3, RZ, 0x1, R3 ;  /* 0x00000001ff039819 */ /* 0x000fca0000011403 */
[----:B------:R-:W-:Y:S02]  /*1f20*/  @!P1 IMAD.IADD R14, R16, 0x1, -R3 ;  /* 0x00000001100e9824 */ /* 0x000fe400078e0a03 */
[----:B------:R-:W-:-:S03]  /*1f30*/  @!P1 IMAD R21, R3, 0x100000, R21 ;  /* 0x0010000003159824 */ /* 0x000fc600078e0215 */
[----:B------:R-:W-:Y:S01]  /*1f40*/  @!P1 LEA R15, R14, 0x3ff00000, 0x14 ;  /* 0x3ff000000e0f9811 */ /* 0x000fe200078ea0ff */
[----:B------:R-:W-:-:S06]  /*1f50*/  @!P1 IMAD.MOV.U32 R14, RZ, RZ, RZ ;  /* 0x000000ffff0e9224 */ /* 0x000fcc00078e00ff */
[----:B------:R-:W-:-:S11]  /*1f60*/  @!P1 DMUL R12, R20, R14 ;  /* 0x0000000e140c9228 */ /* 0x000fd60000000000 */
.L_x_41:
[----:B------:R-:W-:Y:S02]  /*1f70*/  DFMA R18, R18, R12, R12 ;  /* 0x0000000c1212722b */ /* 0x000fe4000000000c */
[----:B------:R-:W-:-:S08]  /*1f80*/  DSETP.NEU.AND P0, PT, |R12|, +INF , PT ;  /* 0x7ff000000c00742a */ /* 0x000fd00003f0d200 */
[----:B------:R-:W-:Y:S01]  /*1f90*/  FSEL R3, R12, R18, !P0 ;  /* 0x000000120c037208 */ /* 0x000fe20004000000 */
[----:B------:R-:W-:Y:S01]  /*1fa0*/  IMAD.MOV.U32 R12, RZ, RZ, R0 ;  /* 0x000000ffff0c7224 */ /* 0x000fe200078e0000 */
[----:B------:R-:W-:Y:S01]  /*1fb0*/  FSEL R18, R13, R19, !P0 ;  /* 0x000000130d127208 */ /* 0x000fe20004000000 */
[----:B------:R-:W-:-:S04]  /*1fc0*/  IMAD.MOV.U32 R13, RZ, RZ, 0x0 ;  /* 0x00000000ff0d7424 */ /* 0x000fc800078e00ff */
[----:B------:R-:W-:Y:S05]  /*1fd0*/  RET.REL.NODEC R12 `(_Z10get_E_GwkjPdP7double2S_S1_) ;  /* 0xffffffe00c087950 */ /* 0x000fea0003c3ffff */
.L_x_42:
        /* <DEDUP_REMOVED lines=10> */
.L_x_58:


//--------------------- .text._Z17mult_complex_1tonP7double2S0_S0_ --------------------------
	.section	.text._Z17mult_complex_1tonP7double2S0_S0_,"ax",@progbits
	.align	128
        .global         _Z17mult_complex_1tonP7double2S0_S0_
        .type           _Z17mult_complex_1tonP7double2S0_S0_,@function
        .size           _Z17mult_complex_1tonP7double2S0_S0_,(.L_x_64 - _Z17mult_complex_1tonP7double2S0_S0_)
        .other          _Z17mult_complex_1tonP7double2S0_S0_,@"STO_CUDA_ENTRY STV_DEFAULT"
_Z17mult_complex_1tonP7double2S0_S0_:
.text._Z17mult_complex_1tonP7double2S0_S0_:
[----:B------:R-:W-:Y:S01]  /*0000*/  LDC R1, c[0x0][0x37c] ;  /* 0x0000df00ff017b82 */ /* 0x000fe20000000800 */
[----:B------:R-:W0:Y:S07]  /*0010*/  S2R R3, SR_TID.X ;  /* 0x0000000000037919 */ /* 0x000e2e0000002100 */
[----:B------:R-:W0:Y:S01]  /*0020*/  S2UR UR6, SR_CTAID.X ;  /* 0x00000000000679c3 */ /* 0x000e220000002500 */
[----:B------:R-:W1:Y:S07]  /*0030*/  LDCU.64 UR4, c[0x0][0x358] ;  /* 0x00006b00ff0477ac */ /* 0x000e6e0008000a00 */
[----:B------:R-:W0:Y:S01]  /*0040*/  LDC R0, c[0x0][0x360] ;  /* 0x0000d800ff007b82 */ /* 0x000e220000000800 */
[----:B------:R-:W2:Y:S07]  /*0050*/  LDCU UR8, c[0x0][0x370] ;  /* 0x00006e00ff0877ac */ /* 0x000eae0008000800 */
[----:B------:R-:W3:Y:S08]  /*0060*/  S2UR UR7, SR_CTAID.Y ;  /* 0x00000000000779c3 */ /* 0x000ef00000002600 */
[----:B------:R-:W4:Y:S08]  /*0070*/  LDC.64 R4, c[0x0][0x380] ;  /* 0x0000e000ff047b82 */ /* 0x000f300000000a00 */
[----:B------:R-:W5:Y:S01]  /*0080*/  LDC.64 R8, c[0x0][0x388] ;  /* 0x0000e200ff087b82 */ /* 0x000f620000000a00 */
[----:B0-----:R-:W-:-:S02]  /*0090*/  IMAD R3, R0, UR6, R3 ;  /* 0x0000000600037c24 */ /* 0x001fc4000f8e0203 */
[----:B---3--:R-:W-:-:S05]  /*00a0*/  IMAD R0, R0, UR7, RZ ;  /* 0x0000000700007c24 */ /* 0x008fca000f8e02ff */
[----:B------:R-:W0:Y:S01]  /*00b0*/  LDC.64 R16, c[0x0][0x390] ;  /* 0x0000e400ff107b82 */ /* 0x000e220000000a00 */
[----:B--2---:R-:W-:Y:S02]  /*00c0*/  IMAD R19, R0, UR8, R3 ;  /* 0x0000000800137c24 */ /* 0x004fe4000f8e0203 */
[----:B----4-:R-:W-:-:S06]  /*00d0*/  IMAD.WIDE R4, R3, 0x10, R4 ;  /* 0x0000001003047825 */ /* 0x010fcc00078e0204 */
[----:B-1----:R-:W2:Y:S01]  /*00e0*/  LDG.E.128 R4, desc[UR4][R4.64] ;  /* 0x0000000404047981 */ /* 0x002ea2000c1e1d00 */
[----:B-----5:R-:W-:-:S06]  /*00f0*/  IMAD.WIDE R8, R19, 0x10, R8 ;  /* 0x0000001013087825 */ /* 0x020fcc00078e0208 */
[----:B------:R-:W2:Y:S02]  /*0100*/  LDG.E.128 R8, desc[UR4][R8.64] ;  /* 0x0000000408087981 */ /* 0x000ea4000c1e1d00 */
[-C--:B--2---:R-:W-:Y:S02]  /*0110*/  DMUL R2, R6, R10.reuse ;  /* 0x0000000a06027228 */ /* 0x084fe40000000000 */
[----:B------:R-:W-:-:S06]  /*0120*/  DMUL R14, R4, R10 ;  /* 0x0000000a040e7228 */ /* 0x000fcc0000000000 */
[-C--:B------:R-:W-:Y:S02]  /*0130*/  DFMA R12, R4, R8.reuse, -R2 ;  /* 0x00000008040c722b */ /* 0x080fe40000000802 */
[----:B------:R-:W-:Y:S01]  /*0140*/  DFMA R14, R6, R8, R14 ;  /* 0x00000008060e722b */ /* 0x000fe2000000000e */
[----:B0-----:R-:W-:-:S06]  /*0150*/  IMAD.WIDE R2, R19, 0x10, R16 ;  /* 0x0000001013027825 */ /* 0x001fcc00078e0210 */
[----:B------:R-:W-:Y:S01]  /*0160*/  STG.E.128 desc[UR4][R2.64], R12 ;  /* 0x0000000c02007986 */ /* 0x000fe2000c101d04 */
[----:B------:R-:W-:Y:S05]  /*0170*/  EXIT ;  /* 0x000000000000794d */ /* 0x000fea0003800000 */
.L_x_43:
        /* <DEDUP_REMOVED lines=16> */
.L_x_64:


//--------------------- .text._Z17mult_complex_1to1P7double2S0_S0_ --------------------------
	.section	.text._Z17mult_complex_1to1P7double2S0_S0_,"ax",@progbits
	.align	128
        .global         _Z17mult_complex_1to1P7double2S0_S0_
        .type           _Z17mult_complex_1to1P7double2S0_S0_,@function
        .size           _Z17mult_complex_1to1P7double2S0_S0_,(.L_x_65 - _Z17mult_complex_1to1P7double2S0_S0_)
        .other          _Z17mult_complex_1to1P7double2S0_S0_,@"STO_CUDA_ENTRY STV_DEFAULT"
_Z17mult_complex_1to1P7double2S0_S0_:
.text._Z17mult_complex_1to1P7double2S0_S0_:
[----:B------:R-:W-:Y:S01]  /*0000*/  LDC R1, c[0x0][0x37c] ;  /* 0x0000df00ff017b82 */ /* 0x000fe20000000800 */
[----:B------:R-:W0:Y:S01]  /*0010*/  S2R R0, SR_CTAID.Y ;  /* 0x0000000000007919 */ /* 0x000e220000002600 */
[----:B------:R-:W1:Y:S06]  /*0020*/  LDCU UR7, c[0x0][0x360] ;  /* 0x00006c00ff0777ac */ /* 0x000e6c0008000800 */
[----:B------:R-:W0:Y:S01]  /*0030*/  S2UR UR6, SR_CTAID.X ;  /* 0x00000000000679c3 */ /* 0x000e220000002500 */
[----:B------:R-:W1:Y:S01]  /*0040*/  S2R R19, SR_TID.X ;  /* 0x0000000000137919 */ /* 0x000e620000002100 */
[----:B------:R-:W2:Y:S06]  /*0050*/  LDCU.64 UR4, c[0x0][0x358] ;  /* 0x00006b00ff0477ac */ /* 0x000eac0008000a00 */
[----:B------:R-:W0:Y:S08]  /*0060*/  LDC R3, c[0x0][0x370] ;  /* 0x0000dc00ff037b82 */ /* 0x000e300000000800 */
[----:B------:R-:W3:Y:S08]  /*0070*/  LDC.64 R4, c[0x0][0x380] ;  /* 0x0000e000ff047b82 */ /* 0x000ef00000000a00 */
[----:B------:R-:W4:Y:S01]  /*0080*/  LDC.64 R8, c[0x0][0x388] ;  /* 0x0000e200ff087b82 */ /* 0x000f220000000a00 */
[----:B0-----:R-:W-:-:S07]  /*0090*/  IMAD R0, R0, R3, UR6 ;  /* 0x0000000600007e24 */ /* 0x001fce000f8e0203 */
[----:B------:R-:W0:Y:S01]  /*00a0*/  LDC.64 R16, c[0x0][0x390] ;  /* 0x0000e400ff107b82 */ /* 0x000e220000000a00 */
[----:B-1----:R-:W-:-:S04]  /*00b0*/  IMAD R19, R0, UR7, R19 ;  /* 0x0000000700137c24 */ /* 0x002fc8000f8e0213 */
[----:B---3--:R-:W-:-:S06]  /*00c0*/  IMAD.WIDE R4, R19, 0x10, R4 ;  /* 0x0000001013047825 */ /* 0x008fcc00078e0204 */
[----:B--2---:R-:W2:Y:S01]  /*00d0*/  LDG.E.128 R4, desc[UR4][R4.64] ;  /* 0x0000000404047981 */ /* 0x004ea2000c1e1d00 */
[----:B----4-:R-:W-:-:S06]  /*00e0*/  IMAD.WIDE R8, R19, 0x10, R8 ;  /* 0x0000001013087825 */ /* 0x010fcc00078e0208 */
        /* <DEDUP_REMOVED lines=8> */
.L_x_44:
        /* <DEDUP_REMOVED lines=9> */
.L_x_65:


//--------------------- .text._Z6get_GjPdS_P7double2 --------------------------
	.section	.text._Z6get_GjPdS_P7double2,"ax",@progbits
	.align	128
        .global         _Z6get_GjPdS_P7double2
        .type           _Z6get_GjPdS_P7double2,@function
        .size           _Z6get_GjPdS_P7double2,(.L_x_59 - _Z6get_GjPdS_P7double2)
        .other          _Z6get_GjPdS_P7double2,@"STO_CUDA_ENTRY STV_DEFAULT"
_Z6get_GjPdS_P7double2:
.text._Z6get_GjPdS_P7double2:
[----:B------:R-:W0:Y:S01]  /*0000*/  LDC R1, c[0x0][0x37c] ;  /* 0x0000df00ff017b82 */ /* 0x000e220000000800 */
[----:B------:R-:W1:Y:S07]  /*0010*/  S2R R12, SR_TID.X ;  /* 0x00000000000c7919 */ /* 0x000e6e0000002100 */
[----:B------:R-:W1:Y:S01]  /*0020*/  S2UR UR6, SR_CTAID.X ;  /* 0x00000000000679c3 */ /* 0x000e620000002500 */
[----:B------:R-:W2:Y:S01]  /*0030*/  LDCU.64 UR4, c[0x0][0x358] ;  /* 0x00006b00ff0477ac */ /* 0x000ea20008000a00 */
[----:B0-----:R-:W-:-:S06]  /*0040*/  VIADD R1, R1, 0xffffffd8 ;  /* 0xffffffd801017836 */ /* 0x001fcc0000000000 */
[----:B------:R-:W1:Y:S08]  /*0050*/  LDC R3, c[0x0][0x360] ;  /* 0x0000d800ff037b82 */ /* 0x000e700000000800 */
[----:B------:R-:W0:Y:S01]  /*0060*/  LDC.64 R16, c[0x0][0x388] ;  /* 0x0000e200ff107b82 */ /* 0x000e220000000a00 */
[----:B-1----:R-:W-:-:S04]  /*0070*/  IMAD R12, R3, UR6, R12 ;  /* 0x00000006030c7c24 */ /* 0x002fc8000f8e020c */
[----:B0-----:R-:W-:-:S06]  /*0080*/  IMAD.WIDE R16, R12, 0x8, R16 ;  /* 0x000000080c107825 */ /* 0x001fcc00078e0210 */
[----:B--2---:R-:W2:Y:S01]  /*0090*/  LDG.E.64 R16, desc[UR4][R16.64] ;  /* 0x0000000410107981 */ /* 0x004ea2000c1e1b00 */
[----:B------:R-:W-:Y:S01]  /*00a0*/  BSSY.RECONVERGENT B0, `(.L_x_45) ;  /* 0x0000017000007945 */ /* 0x000fe20003800200 */
[----:B--2---:R-:W-:-:S14]  /*00b0*/  DSETP.NEU.AND P0, PT, |R16|, +INF , PT ;  /* 0x7ff000001000742a */ /* 0x004fdc0003f0d200 */
[----:B------:R-:W-:Y:S01]  /*00c0*/  @!P0 DMUL R6, RZ, R16 ;  /* 0x00000010ff068228 */ /* 0x000fe20000000000 */
[----:B------:R-:W-:Y:S01]  /*00d0*/  @!P0 IMAD.MOV.U32 R0, RZ, RZ, RZ ;  /* 0x000000ffff008224 */ /* 0x000fe200078e00ff */
[----:B------:R-:W-:Y:S09]  /*00e0*/  @!P0 BRA `(.L_x_46) ;  /* 0x0000000000488947 */ /* 0x000ff20003800000 */
[----:B------:R-:W-:Y:S01]  /*00f0*/  UMOV UR6, 0x6dc9c883 ;  /* 0x6dc9c88300067882 */ /* 0x000fe20000000000 */
[----:B------:R-:W-:Y:S01]  /*0100*/  UMOV UR7, 0x3fe45f30 ;  /* 0x3fe45f3000077882 */ /* 0x000fe20000000000 */
[C---:B------:R-:W-:Y:S02]  /*0110*/  DSETP.GE.AND P0, PT, |R16|.reuse, 2.14748364800000000000e+09, PT ;  /* 0x41e000001000742a */ /* 0x040fe40003f06200 */
[----:B------:R-:W-:Y:S01]  /*0120*/  DMUL R2, R16, UR6 ;  /* 0x0000000610027c28 */ /* 0x000fe20008000000 */
[----:B------:R-:W-:Y:S01]  /*0130*/  UMOV UR6, 0x54442d18 ;  /* 0x54442d1800067882 */ /* 0x000fe20000000000 */
[----:B------:R-:W-:-:S04]  /*0140*/  UMOV UR7, 0x3ff921fb ;  /* 0x3ff921fb00077882 */ /* 0x000fc80000000000 */
[----:B------:R-:W0:Y:S08]  /*0150*/  F2I.F64 R0, R2 ;  /* 0x0000000200007311 */ /* 0x000e300000301100 */
[----:B0-----:R-:W0:Y:S02]  /*0160*/  I2F.F64 R6, R0 ;  /* 0x0000000000067312 */ /* 0x001e240000201c00 */
[----:B0-----:R-:W-:Y:S01]  /*0170*/  DFMA R4, R6, -UR6, R16 ;  /* 0x8000000606047c2b */ /* 0x001fe20008000010 */
[----:B------:R-:W-:Y:S01]  /*0180*/  UMOV UR6, 0x33145c00 ;  /* 0x33145c0000067882 */ /* 0x000fe20000000000 */
[----:B------:R-:W-:-:S06]  /*0190*/  UMOV UR7, 0x3c91a626 ;  /* 0x3c91a62600077882 */ /* 0x000fcc0000000000 */
[----:B------:R-:W-:Y:S01]  /*01a0*/  DFMA R4, R6, -UR6, R4 ;  /* 0x8000000606047c2b */ /* 0x000fe20008000004 */
[----:B------:R-:W-:Y:S01]  /*01b0*/  UMOV UR6, 0x252049c0 ;  /* 0x252049c000067882 */ /* 0x000fe20000000000 */
[----:B------:R-:W-:-:S06]  /*01c0*/  UMOV UR7, 0x397b839a ;  /* 0x397b839a00077882 */ /* 0x000fcc0000000000 */
[----:B------:R-:W-:Y:S01]  /*01d0*/  DFMA R6, R6, -UR6, R4 ;  /* 0x8000000606067c2b */ /* 0x000fe20008000004 */
[----:B------:R-:W-:Y:S10]  /*01e0*/  @!P0 BRA `(.L_x_46) ;  /* 0x0000000000088947 */ /* 0x000ff40003800000 */
[----:B------:R-:W-:-:S07]  /*01f0*/  MOV R10, 0x210 ;  /* 0x00000210000a7802 */ /* 0x000fce0000000f00 */
[----:B------:R-:W-:Y:S05]  /*0200*/  CALL.REL.NOINC `($_Z6get_GjPdS_P7double2$__internal_trig_reduction_slowpathd) ;  /* 0x0000000000fc7944 */ /* 0x000fea0003c00000 */
.L_x_46:
[----:B------:R-:W-:Y:S05]  /*0210*/  BSYNC.RECONVERGENT B0 ;  /* 0x0000000000007941 */ /* 0x000fea0003800200 */
.L_x_45:
[----:B------:R-:W0:Y:S02]  /*0220*/  LDC.64 R4, c[0x0][0x380] ;  /* 0x0000e000ff047b82 */ /* 0x000e240000000a00 */
[----:B0-----:R-:W-:-:S05]  /*0230*/  IMAD.WIDE R4, R12, 0x8, R4 ;  /* 0x000000080c047825 */ /* 0x001fca00078e0204 */
[----:B------:R-:W2:Y:S01]  /*0240*/  LDG.E.64 R2, desc[UR4][R4.64] ;  /* 0x0000000404027981 */ /* 0x000ea2000c1e1b00 */
[----:B------:R-:W-:Y:S01]  /*0250*/  DMUL R8, R6, R6 ;  /* 0x0000000606087228 */ /* 0x000fe20000000000 */
[----:B------:R-:W-:Y:S01]  /*0260*/  IMAD.MOV.U32 R14, RZ, RZ, 0x2cb0d246 ;  /* 0x2cb0d246ff0e7424 */ /* 0x000fe200078e00ff */
[----:B------:R-:W-:Y:S01]  /*0270*/  UMOV UR6, 0xf9785eba ;  /* 0xf9785eba00067882 */ /* 0x000fe20000000000 */
[----:B------:R-:W-:Y:S01]  /*0280*/  IMAD.MOV.U32 R15, RZ, RZ, 0x3e5ae5f1 ;  /* 0x3e5ae5f1ff0f7424 */ /* 0x000fe200078e00ff */
[----:B------:R-:W-:Y:S01]  /*0290*/  UMOV UR7, 0x3de5db65 ;  /* 0x3de5db6500077882 */ /* 0x000fe20000000000 */
[----:B------:R-:W-:Y:S01]  /*02a0*/  IMAD.MOV.U32 R10, RZ, RZ, -0x3e107ad8 ;  /* 0xc1ef8528ff0a7424 */ /* 0x000fe200078e00ff */
[----:B------:R-:W-:Y:S01]  /*02b0*/  LOP3.LUT P1, RZ, R0, 0x2, RZ, 0xc0, !PT ;  /* 0x0000000200ff7812 */ /* 0x000fe2000782c0ff */
[----:B------:R-:W-:Y:S02]  /*02c0*/  IMAD.MOV.U32 R11, RZ, RZ, 0x3e21eea7 ;  /* 0x3e21eea7ff0b7424 */ /* 0x000fe400078e00ff */
[----:B------:R-:W-:Y:S01]  /*02d0*/  DFMA R14, R8, UR6, -R14 ;  /* 0x00000006080e7c2b */ /* 0x000fe2000800080e */
[----:B------:R-:W-:Y:S01]  /*02e0*/  UMOV UR6, 0x20fd8164 ;  /* 0x20fd816400067882 */ /* 0x000fe20000000000 */
[----:B------:R-:W-:-:S02]  /*02f0*/  UMOV UR7, 0x3da8ff83 ;  /* 0x3da8ff8300077882 */ /* 0x000fc40000000000 */
[C---:B------:R-:W-:Y:S01]  /*0300*/  DFMA R10, R8.reuse, -UR6, R10 ;  /* 0x80000006080a7c2b */ /* 0x040fe2000800000a */
[----:B------:R-:W-:Y:S01]  /*0310*/  UMOV UR6, 0x69ace392 ;  /* 0x69ace39200067882 */ /* 0x000fe20000000000 */
[----:B------:R-:W-:Y:S02]  /*0320*/  UMOV UR7, 0x3ec71de3 ;  /* 0x3ec71de300077882 */ /* 0x000fe40000000000 */
[C---:B------:R-:W-:Y:S01]  /*0330*/  DFMA R14, R8.reuse, R14, UR6 ;  /* 0x00000006080e7e2b */ /* 0x040fe2000800000e */
[----:B------:R-:W-:Y:S01]  /*0340*/  UMOV UR6, 0x8e06e6d9 ;  /* 0x8e06e6d900067882 */ /* 0x000fe20000000000 */
[----:B------:R-:W-:Y:S02]  /*0350*/  UMOV UR7, 0x3e927e4f ;  /* 0x3e927e4f00077882 */ /* 0x000fe40000000000 */
[----:B------:R-:W-:Y:S01]  /*0360*/  DFMA R10, R8, R10, -UR6 ;  /* 0x80000006080a7e2b */ /* 0x000fe2000800000a */
[----:B------:R-:W-:Y:S01]  /*0370*/  UMOV UR6, 0x19db62a1 ;  /* 0x19db62a100067882 */ /* 0x000fe20000000000 */
[----:B------:R-:W-:-:S02]  /*0380*/  UMOV UR7, 0x3f2a01a0 ;  /* 0x3f2a01a000077882 */ /* 0x000fc40000000000 */
[C---:B------:R-:W-:Y:S01]  /*0390*/  DFMA R14, R8.reuse, R14, -UR6 ;  /* 0x80000006080e7e2b */ /* 0x040fe2000800000e */
[----:B------:R-:W-:Y:S01]  /*03a0*/  UMOV UR6, 0x19ddbce9 ;  /* 0x19ddbce900067882 */ /* 0x000fe20000000000 */
[----:B------:R-:W-:Y:S02]  /*03b0*/  UMOV UR7, 0x3efa01a0 ;  /* 0x3efa01a000077882 */ /* 0x000fe40000000000 */
[C---:B------:R-:W-:Y:S01]  /*03c0*/  DFMA R10, R8.reuse, R10, UR6 ;  /* 0x00000006080a7e2b */ /* 0x040fe2000800000a */
[----:B------:R-:W-:Y:S01]  /*03d0*/  UMOV UR6, 0x11110818 ;  /* 0x1111081800067882 */ /* 0x000fe20000000000 */
[----:B------:R-:W-:Y:S02]  /*03e0*/  UMOV UR7, 0x3f811111 ;  /* 0x3f81111100077882 */ /* 0x000fe40000000000 */
[----:B------:R-:W-:Y:S01]  /*03f0*/  DFMA R14, R8, R14, UR6 ;  /* 0x00000006080e7e2b */ /* 0x000fe2000800000e */
[----:B------:R-:W-:Y:S01]  /*0400*/  UMOV UR6, 0x16c15d47 ;  /* 0x16c15d4700067882 */ /* 0x000fe20000000000 */
[----:B------:R-:W-:-:S02]  /*0410*/  UMOV UR7, 0x3f56c16c ;  /* 0x3f56c16c00077882 */ /* 0x000fc40000000000 */
[C---:B------:R-:W-:Y:S01]  /*0420*/  DFMA R10, R8.reuse, R10, -UR6 ;  /* 0x80000006080a7e2b */ /* 0x040fe2000800000a */
[----:B------:R-:W-:Y:S01]  /*0430*/  UMOV UR6, 0x55555554 ;  /* 0x5555555400067882 */ /* 0x000fe20000000000 */
[----:B------:R-:W-:Y:S02]  /*0440*/  UMOV UR7, 0x3fc55555 ;  /* 0x3fc5555500077882 */ /* 0x000fe40000000000 */
[C---:B------:R-:W-:Y:S01]  /*0450*/  DFMA R14, R8.reuse, R14, -UR6 ;  /* 0x80000006080e7e2b */ /* 0x040fe2000800000e */
[----:B------:R-:W-:Y:S01]  /*0460*/  UMOV UR6, 0x55555551 ;  /* 0x5555555100067882 */ /* 0x000fe20000000000 */
[----:B------:R-:W-:Y:S02]  /*0470*/  UMOV UR7, 0x3fa55555 ;  /* 0x3fa5555500077882 */ /* 0x000fe40000000000 */
[----:B------:R-:W-:-:S04]  /*0480*/  DFMA R10, R8, R10, UR6 ;  /* 0x00000006080a7e2b */ /* 0x000fc8000800000a */
[----:B------:R-:W-:-:S04]  /*0490*/  DFMA R14, R8, R14, RZ ;  /* 0x0000000e080e722b */ /* 0x000fc800000000ff */
[----:B------:R-:W-:-:S04]  /*04a0*/  DFMA R10, R8, R10, -0.5 ;  /* 0xbfe00000080a742b */ /* 0x000fc8000000000a */
[----:B------:R-:W-:Y:S02]  /*04b0*/  DFMA R6, R14, R6, R6 ;  /* 0x000000060e06722b */ /* 0x000fe40000000006 */
[----:B------:R-:W0:Y:S02]  /*04c0*/  LDC.64 R14, c[0x0][0x390] ;  /* 0x0000e400ff0e7b82 */ /* 0x000e240000000a00 */
[----:B------:R-:W-:Y:S01]  /*04d0*/  DFMA R10, R8, R10, 1 ;  /* 0x3ff00000080a742b */ /* 0x000fe2000000000a */
[----:B------:R-:W-:-:S04]  /*04e0*/  LOP3.LUT R8, R0, 0x1, RZ, 0xc0, !PT ;  /* 0x0000000100087812 */ /* 0x000fc800078ec0ff */
[----:B------:R-:W-:Y:S02]  /*04f0*/  ISETP.NE.U32.AND P0, PT, R8, 0x1, PT ;  /* 0x000000010800780c */ /* 0x000fe40003f05070 */
[----:B------:R-:W-:-:S03]  /*0500*/  LOP3.LUT R9, R7, 0x80000000, RZ, 0x3c, !PT ;  /* 0x8000000007097812 */ /* 0x000fc600078e3cff */
[----:B------:R-:W-:Y:S02]  /*0510*/  FSEL R8, R6, R10, !P0 ;  /* 0x0000000a06087208 */ /* 0x000fe40004000000 */
[----:B------:R-:W-:-:S04]  /*0520*/  FSEL R9, R9, R11, !P0 ;  /* 0x0000000b09097208 */ /* 0x000fc80004000000 */
[----:B------:R-:W-:-:S05]  /*0530*/  @P1 LOP3.LUT R13, R9, 0x80000000, RZ, 0x3c, !PT ;  /* 0x80000000090d1812 */ /* 0x000fca00078e3cff */
[----:B------:R-:W-:Y:S02]  /*0540*/  @P1 IMAD.MOV.U32 R9, RZ, RZ, R13 ;  /* 0x000000ffff091224 */ /* 0x000fe400078e000d */
[----:B0-----:R-:W-:-:S04]  /*0550*/  IMAD.WIDE R12, R12, 0x10, R14 ;  /* 0x000000100c0c7825 */ /* 0x001fc800078e020e */
[----:B--2---:R-:W-:-:S07]  /*0560*/  DMUL R8, R2, R8 ;  /* 0x0000000802087228 */ /* 0x004fce0000000000 */
[----:B------:R-:W-:Y:S04]  /*0570*/  STG.E.64 desc[UR4][R12.64], R8 ;  /* 0x000000080c007986 */ /* 0x000fe8000c101b04 */
[----:B------:R-:W2:Y:S01]  /*0580*/  LDG.E.64 R4, desc[UR4][R4.64] ;  /* 0x0000000404047981 */ /* 0x000ea2000c1e1b00 */
[----:B------:R-:W-:Y:S02]  /*0590*/  FSEL R3, R11, R7, !P0 ;  /* 0x000000070b037208 */ /* 0x000fe40004000000 */
[----:B------:R-:W-:Y:S02]  /*05a0*/  FSEL R2, R10, R6, !P0 ;  /* 0x000000060a027208 */ /* 0x000fe40004000000 */
[----:B------:R-:W-:-:S05]  /*05b0*/  @P1 LOP3.LUT R7, R3, 0x80000000, RZ, 0x3c, !PT ;  /* 0x8000000003071812 */ /* 0x000fca00078e3cff */
[----:B------:R-:W-:-:S06]  /*05c0*/  @P1 IMAD.MOV.U32 R3, RZ, RZ, R7 ;  /* 0x000000ffff031224 */ /* 0x000fcc00078e0007 */
[----:B--2---:R-:W-:-:S07]  /*05d0*/  DMUL R2, R4, R2 ;  /* 0x0000000204027228 */ /* 0x004fce0000000000 */
[----:B------:R-:W-:Y:S01]  /*05e0*/  STG.E.64 desc[UR4][R12.64+0x8], R2 ;  /* 0x000008020c007986 */ /* 0x000fe2000c101b04 */
[----:B------:R-:W-:Y:S05]  /*05f0*/  EXIT ;  /* 0x000000000000794d */ /* 0x000fea0003800000 */
        .type           $_Z6get_GjPdS_P7double2$__internal_trig_reduction_slowpathd,@function
        .size           $_Z6get_GjPdS_P7double2$__internal_trig_reduction_slowpathd,(.L_x_59 - $_Z6get_GjPdS_P7double2$__internal_trig_reduction_slowpathd)
$_Z6get_GjPdS_P7double2$__internal_trig_reduction_slowpathd:
[--C-:B------:R-:W-:Y:S01]  /*0600*/  SHF.R.U32.HI R6, RZ, 0x14, R17.reuse ;  /* 0x00000014ff067819 */ /* 0x100fe20000011611 */
[----:B------:R-:W-:Y:S02]  /*0610*/  IMAD.MOV.U32 R11, RZ, RZ, R16 ;  /* 0x000000ffff0b7224 */ /* 0x000fe400078e0010 */
[----:B------:R-:W-:Y:S01]  /*0620*/  IMAD.MOV.U32 R14, RZ, RZ, R17 ;  /* 0x000000ffff0e7224 */ /* 0x000fe200078e0011 */
[----:B------:R-:W-:Y:S01]  /*0630*/  LOP3.LUT R0, R6, 0x7ff, RZ, 0xc0, !PT ;  /* 0x000007ff06007812 */ /* 0x000fe200078ec0ff */
[----:B------:R-:W-:-:S03]  /*0640*/  IMAD.MOV.U32 R4, RZ, RZ, RZ ;  /* 0x000000ffff047224 */ /* 0x000fc600078e00ff */
[----:B------:R-:W-:-:S13]  /*0650*/  ISETP.NE.AND P0, PT, R0, 0x7ff, PT ;  /* 0x000007ff0000780c */ /* 0x000fda0003f05270 */
[----:B------:R-:W-:Y:S05]  /*0660*/  @!P0 BRA `(.L_x_47) ;  /* 0x0000000800488947 */ /* 0x000fea0003800000 */
[----:B------:R-:W-:Y:S01]  /*0670*/  VIADD R0, R0, 0xfffffc00 ;  /* 0xfffffc0000007836 */ /* 0x000fe20000000000 */
[----:B------:R-:W-:Y:S01]  /*0680*/  BSSY.RECONVERGENT B1, `(.L_x_48) ;  /* 0x000002f000017945 */ /* 0x000fe20003800200 */
[----:B------:R-:W-:-:S03]  /*0690*/  CS2R R18, SRZ ;  /* 0x0000000000127805 */ /* 0x000fc6000001ff00 */
[----:B------:R-:W-:Y:S02]  /*06a0*/  SHF.R.U32.HI R7, RZ, 0x6, R0 ;  /* 0x00000006ff077819 */ /* 0x000fe40000011600 */
[----:B------:R-:W-:Y:S02]  /*06b0*/  ISETP.GE.U32.AND P0, PT, R0, 0x80, PT ;  /* 0x000000800000780c */ /* 0x000fe40003f06070 */
[C---:B------:R-:W-:Y:S02]  /*06c0*/  IADD3 R0, PT, PT, -R7.reuse, 0x13, RZ ;  /* 0x0000001307007810 */ /* 0x040fe40007ffe1ff */
[----:B------:R-:W-:Y:S02]  /*06d0*/  IADD3 R21, PT, PT, -R7, 0xf, RZ ;  /* 0x0000000f07157810 */ /* 0x000fe40007ffe1ff */
[----:B------:R-:W-:-:S04]  /*06e0*/  SEL R0, R0, 0x12, P0 ;  /* 0x0000001200007807 */ /* 0x000fc80000000000 */
[----:B------:R-:W-:-:S13]  /*06f0*/  ISETP.GE.AND P0, PT, R21, R0, PT ;  /* 0x000000001500720c */ /* 0x000fda0003f06270 */
[----:B------:R-:W-:Y:S05]  /*0700*/  @P0 BRA `(.L_x_49) ;  /* 0x0000000000980947 */ /* 0x000fea0003800000 */
[----:B------:R-:W0:Y:S01]  /*0710*/  LDC.64 R8, c[0x0][0x358] ;  /* 0x0000d600ff087b82 */ /* 0x000e220000000a00 */
[C---:B------:R-:W-:Y:S01]  /*0720*/  SHF.L.U64.HI R13, R11.reuse, 0xb, R14 ;  /* 0x0000000b0b0d7819 */ /* 0x040fe2000001020e */
[----:B------:R-:W-:Y:S01]  /*0730*/  BSSY.RECONVERGENT B2, `(.L_x_50) ;  /* 0x0000022000027945 */ /* 0x000fe20003800200 */
[----:B------:R-:W-:Y:S01]  /*0740*/  IMAD.SHL.U32 R11, R11, 0x800, RZ ;  /* 0x000008000b0b7824 */ /* 0x000fe200078e00ff */
[----:B------:R-:W-:Y:S01]  /*0750*/  IADD3 R15, PT, PT, RZ, -R7, -R0 ;  /* 0x80000007ff0f7210 */ /* 0x000fe20007ffe800 */
[----:B------:R-:W-:Y:S01]  /*0760*/  IMAD.MOV.U32 R14, RZ, RZ, RZ ;  /* 0x000000ffff0e7224 */ /* 0x000fe200078e00ff */
[----:B------:R-:W-:Y:S02]  /*0770*/  CS2R R18, SRZ ;  /* 0x0000000000127805 */ /* 0x000fe4000001ff00 */
[----:B------:R-:W-:Y:S01]  /*0780*/  LOP3.LUT R13, R13, 0x80000000, RZ, 0xfc, !PT ;  /* 0x800000000d0d7812 */ /* 0x000fe200078efcff */
[----:B------:R-:W1:Y:S06]  /*0790*/  LDC.64 R2, c[0x4][RZ] ;  /* 0x01000000ff027b82 */ /* 0x000e6c0000000a00 */
.L_x_51:
[----:B0-----:R-:W-:Y:S01]  /*07a0*/  R2UR UR6, R8 ;  /* 0x00000000080672ca */ /* 0x001fe200000e0000 */
[----:B-1----:R-:W-:Y:S01]  /*07b0*/  IMAD.WIDE R4, R21, 0x8, R2 ;  /* 0x0000000815047825 */ /* 0x002fe200078e0202 */
[----:B------:R-:W-:-:S13]  /*07c0*/  R2UR UR7, R9 ;  /* 0x00000000090772ca */ /* 0x000fda00000e0000 */
[----:B------:R-:W2:Y:S01]  /*07d0*/  LDG.E.64.CONSTANT R4, desc[UR6][R4.64] ;  /* 0x0000000604047981 */ /* 0x000ea2000c1e9b00 */
[----:B------:R-:W-:Y:S02]  /*07e0*/  VIADD R15, R15, 0x1 ;  /* 0x000000010f0f7836 */ /* 0x000fe40000000000 */
[----:B------:R-:W-:Y:S02]  /*07f0*/  VIADD R21, R21, 0x1 ;  /* 0x0000000115157836 */ /* 0x000fe40000000000 */
[----:B--2---:R-:W-:-:S04]  /*0800*/  IMAD.WIDE.U32 R18, P2, R4, R11, R18 ;  /* 0x0000000b04127225 */ /* 0x004fc80007840012 */
[----:B------:R-:W-:Y:S02]  /*0810*/  IMAD R23, R4, R13, RZ ;  /* 0x0000000d04177224 */ /* 0x000fe400078e02ff */
[CC--:B------:R-:W-:Y:S02]  /*0820*/  IMAD R16, R5.reuse, R11.reuse, RZ ;  /* 0x0000000b05107224 */ /* 0x0c0fe400078e02ff */
[----:B------:R-:W-:Y:S01]  /*0830*/  IMAD.HI.U32 R25, R5, R11, RZ ;  /* 0x0000000b05197227 */ /* 0x000fe200078e00ff */
[----:B------:R-:W-:-:S03]  /*0840*/  IADD3 R19, P0, PT, R23, R19, RZ ;  /* 0x0000001317137210 */ /* 0x000fc60007f1e0ff */
[----:B------:R-:W-:Y:S01]  /*0850*/  IMAD R23, R14, 0x8, R1 ;  /* 0x000000080e177824 */ /* 0x000fe200078e0201 */
[----:B------:R-:W-:Y:S01]  /*0860*/  IADD3 R19, P1, PT, R16, R19, RZ ;  /* 0x0000001310137210 */ /* 0x000fe20007f3e0ff */
[----:B------:R-:W-:-:S04]  /*0870*/  IMAD.HI.U32 R16, R4, R13, RZ ;  /* 0x0000000d04107227 */ /* 0x000fc800078e00ff */
[----:B------:R-:W-:Y:S01]  /*0880*/  IMAD.X R4, RZ, RZ, R16, P2 ;  /* 0x000000ffff047224 */ /* 0x000fe200010e0610 */
[----:B------:R0:W-:Y:S01]  /*0890*/  STL.64 [R23], R18 ;  /* 0x0000001217007387 */ /* 0x0001e20000100a00 */
[----:B------:R-:W-:-:S03]  /*08a0*/  IMAD.HI.U32 R16, R5, R13, RZ ;  /* 0x0000000d05107227 */ /* 0x000fc600078e00ff */
[----:B------:R-:W-:Y:S01]  /*08b0*/  IADD3.X R4, P0, PT, R25, R4, RZ, P0, !PT ;  /* 0x0000000419047210 */ /* 0x000fe2000071e4ff */
[----:B------:R-:W-:Y:S02]  /*08c0*/  IMAD R5, R5, R13, RZ ;  /* 0x0000000d05057224 */ /* 0x000fe400078e02ff */
[----:B------:R-:W-:-:S03]  /*08d0*/  VIADD R14, R14, 0x1 ;  /* 0x000000010e0e7836 */ /* 0x000fc60000000000 */
[----:B------:R-:W-:Y:S01]  /*08e0*/  IADD3.X R5, P1, PT, R5, R4, RZ, P1, !PT ;  /* 0x0000000405057210 */ /* 0x000fe20000f3e4ff */
[----:B------:R-:W-:Y:S01]  /*08f0*/  IMAD.X R4, RZ, RZ, R16, P0 ;  /* 0x000000ffff047224 */ /* 0x000fe200000e0610 */
[----:B------:R-:W-:-:S03]  /*0900*/  ISETP.NE.AND P0, PT, R15, -0xf, PT ;  /* 0xfffffff10f00780c */ /* 0x000fc60003f05270 */
[----:B------:R-:W-:Y:S02]  /*0910*/  IMAD.X R4, RZ, RZ, R4, P1 ;  /* 0x000000ffff047224 */ /* 0x000fe400008e0604 */
[----:B0-----:R-:W-:Y:S02]  /*0920*/  IMAD.MOV.U32 R18, RZ, RZ, R5 ;  /* 0x000000ffff127224 */ /* 0x001fe400078e0005 */
[----:B------:R-:W-:-:S06]  /*0930*/  IMAD.MOV.U32 R19, RZ, RZ, R4 ;  /* 0x000000ffff137224 */ /* 0x000fcc00078e0004 */
[----:B------:R-:W-:Y:S05]  /*0940*/  @P0 BRA `(.L_x_51) ;  /* 0xfffffffc00940947 */ /* 0x000fea000383ffff */
[----:B------:R-:W-:Y:S05]  /*0950*/  BSYNC.RECONVERGENT B2 ;  /* 0x0000000000027941 */ /* 0x000fea0003800200 */
.L_x_50:
[----:B------:R-:W-:-:S07]  /*0960*/  IMAD.MOV.U32 R21, RZ, RZ, R0 ;  /* 0x000000ffff157224 */ /* 0x000fce00078e0000 */
.L_x_49:
[----:B------:R-:W-:Y:S05]  /*0970*/  BSYNC.RECONVERGENT B1 ;  /* 0x0000000000017941 */ /* 0x000fea0003800200 */
.L_x_48:
[----:B------:R-:W-:Y:S01]  /*0980*/  LOP3.LUT P0, R23, R6, 0x3f, RZ, 0xc0, !PT ;  /* 0x0000003f06177812 */ /* 0x000fe2000780c0ff */
[----:B------:R-:W-:-:S04]  /*0990*/  IMAD.IADD R0, R7, 0x1, R21 ;  /* 0x0000000107007824 */ /* 0x000fc800078e0215 */
[----:B------:R-:W-:-:S05]  /*09a0*/  IMAD.U32 R21, R0, 0x8, R1 ;  /* 0x0000000800157824 */ /* 0x000fca00078e0001 */
[----:B------:R0:W-:Y:S04]  /*09b0*/  STL.64 [R21+-0x78], R18 ;  /* 0xffff881215007387 */ /* 0x0001e80000100a00 */
[----:B------:R-:W2:Y:S04]  /*09c0*/  @P0 LDL.64 R8, [R1+0x8] ;  /* 0x0000080001080983 */ /* 0x000ea80000100a00 */
[----:B------:R-:W3:Y:S04]  /*09d0*/  LDL.64 R2, [R1+0x10] ;  /* 0x0000100001027983 */ /* 0x000ee80000100a00 */
[----:B------:R-:W4:Y:S01]  /*09e0*/  LDL.64 R4, [R1+0x18] ;  /* 0x0000180001047983 */ /* 0x000f220000100a00 */
[----:B------:R-:W-:Y:S01]  /*09f0*/  @P0 LOP3.LUT R0, R6, 0x3f, RZ, 0xc, !PT ;  /* 0x0000003f06000812 */ /* 0x000fe200078e0cff */
[----:B------:R-:W-:Y:S01]  /*0a00*/  BSSY.RECONVERGENT B1, `(.L_x_52) ;  /* 0x0000034000017945 */ /* 0x000fe20003800200 */
[----:B--2---:R-:W-:-:S02]  /*0a10*/  @P0 SHF.R.U64 R7, R8, 0x1, R9 ;  /* 0x0000000108070819 */ /* 0x004fc40000001209 */
[----:B------:R-:W-:Y:S02]  /*0a20*/  @P0 SHF.R.U32.HI R9, RZ, 0x1, R9 ;  /* 0x00000001ff090819 */ /* 0x000fe40000011609 */
[CC--:B---3--:R-:W-:Y:S02]  /*0a30*/  @P0 SHF.L.U32 R11, R2.reuse, R23.reuse, RZ ;  /* 0x00000017020b0219 */ /* 0x0c8fe400000006ff */
[----:B------:R-:W-:Y:S02]  /*0a40*/  @P0 SHF.R.U64 R6, R7, R0, R9 ;  /* 0x0000000007060219 */ /* 0x000fe40000001209 */
[--C-:B------:R-:W-:Y:S02]  /*0a50*/  @P0 SHF.R.U32.HI R15, RZ, 0x1, R3.reuse ;  /* 0x00000001ff0f0819 */ /* 0x100fe40000011603 */
[C-C-:B------:R-:W-:Y:S02]  /*0a60*/  @P0 SHF.R.U64 R13, R2.reuse, 0x1, R3.reuse ;  /* 0x00000001020d0819 */ /* 0x140fe40000001203 */
[----:B------:R-:W-:-:S02]  /*0a70*/  @P0 SHF.L.U64.HI R8, R2, R23, R3 ;  /* 0x0000001702080219 */ /* 0x000fc40000010203 */
[----:B------:R-:W-:Y:S02]  /*0a80*/  @P0 SHF.R.U32.HI R7, RZ, R0, R9 ;  /* 0x00000000ff070219 */ /* 0x000fe40000011609 */
[----:B------:R-:W-:Y:S02]  /*0a90*/  @P0 LOP3.LUT R2, R11, R6, RZ, 0xfc, !PT ;  /* 0x000000060b020212 */ /* 0x000fe400078efcff */
[----:B----4-:R-:W-:Y:S02]  /*0aa0*/  @P0 SHF.L.U32 R9, R4, R23, RZ ;  /* 0x0000001704090219 */ /* 0x010fe400000006ff */
[----:B------:R-:W-:Y:S02]  /*0ab0*/  @P0 SHF.R.U64 R14, R13, R0, R15 ;  /* 0x000000000d0e0219 */ /* 0x000fe4000000120f */
[----:B------:R-:W-:Y:S01]  /*0ac0*/  @P0 LOP3.LUT R3, R8, R7, RZ, 0xfc, !PT ;  /* 0x0000000708030212 */ /* 0x000fe200078efcff */
[----:B------:R-:W-:Y:S01]  /*0ad0*/  IMAD.SHL.U32 R8, R2, 0x4, RZ ;  /* 0x0000000402087824 */ /* 0x000fe200078e00ff */
[----:B------:R-:W-:-:S02]  /*0ae0*/  @P0 SHF.L.U64.HI R23, R4, R23, R5 ;  /* 0x0000001704170219 */ /* 0x000fc40000010205 */
[----:B------:R-:W-:Y:S02]  /*0af0*/  @P0 LOP3.LUT R4, R9, R14, RZ, 0xfc, !PT ;  /* 0x0000000e09040212 */ /* 0x000fe400078efcff */
[----:B------:R-:W-:Y:S02]  /*0b00*/  @P0 SHF.R.U32.HI R0, RZ, R0, R15 ;  /* 0x00000000ff000219 */ /* 0x000fe4000001160f */
[----:B------:R-:W-:Y:S02]  /*0b10*/  SHF.L.U64.HI R9, R2, 0x2, R3 ;  /* 0x0000000202097819 */ /* 0x000fe40000010203 */
[----:B------:R-:W-:Y:S02]  /*0b20*/  @P0 LOP3.LUT R5, R23, R0, RZ, 0xfc, !PT ;  /* 0x0000000017050212 */ /* 0x000fe400078efcff */
[----:B------:R-:W-:Y:S02]  /*0b30*/  SHF.L.W.U32.HI R3, R3, 0x2, R4 ;  /* 0x0000000203037819 */ /* 0x000fe40000010e04 */
[----:B------:R-:W-:-:S02]  /*0b40*/  IADD3 RZ, P0, PT, RZ, -R8, RZ ;  /* 0x80000008ffff7210 */ /* 0x000fc40007f1e0ff */
[----:B------:R-:W-:Y:S02]  /*0b50*/  LOP3.LUT R0, RZ, R9, RZ, 0x33, !PT ;  /* 0x00000009ff007212 */ /* 0x000fe400078e33ff */
[----:B------:R-:W-:Y:S02]  /*0b60*/  SHF.L.W.U32.HI R4, R4, 0x2, R5 ;  /* 0x0000000204047819 */ /* 0x000fe40000010e05 */
[----:B------:R-:W-:Y:S02]  /*0b70*/  LOP3.LUT R2, RZ, R3, RZ, 0x33, !PT ;  /* 0x00000003ff027212 */ /* 0x000fe400078e33ff */
[----:B------:R-:W-:Y:S02]  /*0b80*/  IADD3.X R6, P0, PT, RZ, R0, RZ, P0, !PT ;  /* 0x00000000ff067210 */ /* 0x000fe4000071e4ff */
[----:B------:R-:W-:Y:S02]  /*0b90*/  LOP3.LUT R7, RZ, R4, RZ, 0x33, !PT ;  /* 0x00000004ff077212 */ /* 0x000fe400078e33ff */
[----:B------:R-:W-:-:S02]  /*0ba0*/  IADD3.X R0, P1, PT, RZ, R2, RZ, P0, !PT ;  /* 0x00000002ff007210 */ /* 0x000fc4000073e4ff */
[----:B------:R-:W-:-:S03]  /*0bb0*/  ISETP.GT.U32.AND P2, PT, R3, -0x1, PT ;  /* 0xffffffff0300780c */ /* 0x000fc60003f44070 */
[----:B------:R-:W-:Y:S01]  /*0bc0*/  IMAD.X R7, RZ, RZ, R7, P1 ;  /* 0x000000ffff077224 */ /* 0x000fe200008e0607 */
[----:B------:R-:W-:-:S04]  /*0bd0*/  ISETP.GT.AND.EX P0, PT, R4, -0x1, PT, P2 ;  /* 0xffffffff0400780c */ /* 0x000fc80003f04320 */
[----:B------:R-:W-:Y:S02]  /*0be0*/  SEL R2, R4, R7, P0 ;  /* 0x0000000704027207 */ /* 0x000fe40000000000 */
[----:B------:R-:W-:Y:S02]  /*0bf0*/  SEL R13, R3, R0, P0 ;  /* 0x00000000030d7207 */ /* 0x000fe40000000000 */
[----:B------:R-:W-:Y:S02]  /*0c00*/  ISETP.NE.U32.AND P1, PT, R2, RZ, PT ;  /* 0x000000ff0200720c */ /* 0x000fe40003f25070 */
[----:B------:R-:W-:Y:S02]  /*0c10*/  SEL R9, R9, R6, P0 ;  /* 0x0000000609097207 */ /* 0x000fe40000000000 */
[----:B------:R-:W-:Y:S01]  /*0c20*/  SEL R3, R13, R2, !P1 ;  /* 0x000000020d037207 */ /* 0x000fe20004800000 */
[----:B------:R-:W-:-:S05]  /*0c30*/  @!P0 IMAD.MOV R8, RZ, RZ, -R8 ;  /* 0x000000ffff088224 */ /* 0x000fca00078e0a08 */
[----:B------:R-:W1:Y:S02]  /*0c40*/  FLO.U32 R3, R3 ;  /* 0x0000000300037300 */ /* 0x000e6400000e0000 */
[C---:B-1----:R-:W-:Y:S02]  /*0c50*/  IADD3 R7, PT, PT, -R3.reuse, 0x1f, RZ ;  /* 0x0000001f03077810 */ /* 0x042fe40007ffe1ff */
[----:B------:R-:W-:-:S03]  /*0c60*/  IADD3 R0, PT, PT, -R3, 0x3f, RZ ;  /* 0x0000003f03007810 */ /* 0x000fc60007ffe1ff */
[----:B------:R-:W-:-:S05]  /*0c70*/  @P1 IMAD.MOV R0, RZ, RZ, R7 ;  /* 0x000000ffff001224 */ /* 0x000fca00078e0207 */
[----:B------:R-:W-:-:S13]  /*0c80*/  ISETP.NE.AND P1, PT, R0, RZ, PT ;  /* 0x000000ff0000720c */ /* 0x000fda0003f25270 */
[----:B0-----:R-:W-:Y:S05]  /*0c90*/  @!P1 BRA `(.L_x_53) ;  /* 0x0000000000289947 */ /* 0x001fea0003800000 */
[--C-:B------:R-:W-:Y:S02]  /*0ca0*/  SHF.R.U64 R7, R8, 0x1, R9.reuse ;  /* 0x0000000108077819 */ /* 0x100fe40000001209 */
[C---:B------:R-:W-:Y:S02]  /*0cb0*/  LOP3.LUT R3, R0.reuse, 0x3f, RZ, 0xc0, !PT ;  /* 0x0000003f00037812 */ /* 0x040fe400078ec0ff */
[----:B------:R-:W-:Y:S02]  /*0cc0*/  SHF.R.U32.HI R9, RZ, 0x1, R9 ;  /* 0x00000001ff097819 */ /* 0x000fe40000011609 */
[----:B------:R-:W-:Y:S02]  /*0cd0*/  LOP3.LUT R6, R0, 0x3f, RZ, 0xc, !PT ;  /* 0x0000003f00067812 */ /* 0x000fe400078e0cff */
[CC--:B------:R-:W-:Y:S02]  /*0ce0*/  SHF.L.U64.HI R11, R13.reuse, R3.reuse, R2 ;  /* 0x000000030d0b7219 */ /* 0x0c0fe40000010202 */
[----:B------:R-:W-:-:S02]  /*0cf0*/  SHF.L.U32 R3, R13, R3, RZ ;  /* 0x000000030d037219 */ /* 0x000fc400000006ff */
[-CC-:B------:R-:W-:Y:S02]  /*0d00*/  SHF.R.U64 R2, R7, R6.reuse, R9.reuse ;  /* 0x0000000607027219 */ /* 0x180fe40000001209 */
[----:B------:R-:W-:Y:S02]  /*0d10*/  SHF.R.U32.HI R6, RZ, R6, R9 ;  /* 0x00000006ff067219 */ /* 0x000fe40000011609 */
[----:B------:R-:W-:Y:S02]  /*0d20*/  LOP3.LUT R13, R3, R2, RZ, 0xfc, !PT ;  /* 0x00000002030d7212 */ /* 0x000fe400078efcff */
[----:B------:R-:W-:-:S07]  /*0d30*/  LOP3.LUT R2, R11, R6, RZ, 0xfc, !PT ;  /* 0x000000060b027212 */ /* 0x000fce00078efcff */
.L_x_53:
[----:B------:R-:W-:Y:S05]  /*0d40*/  BSYNC.RECONVERGENT B1 ;  /* 0x0000000000017941 */ /* 0x000fea0003800200 */
.L_x_52:
[----:B------:R-:W-:Y:S01]  /*0d50*/  IMAD.WIDE.U32 R8, R13, 0x2168c235, RZ ;  /* 0x2168c2350d087825 */ /* 0x000fe200078e00ff */
[----:B------:R-:W-:-:S03]  /*0d60*/  SHF.R.U32.HI R5, RZ, 0x1e, R5 ;  /* 0x0000001eff057819 */ /* 0x000fc60000011605 */
[----:B------:R-:W-:Y:S01]  /*0d70*/  IMAD.MOV.U32 R6, RZ, RZ, R9 ;  /* 0x000000ffff067224 */ /* 0x000fe200078e0009 */
[----:B------:R-:W-:Y:S01]  /*0d80*/  IADD3 RZ, P1, PT, R8, R8, RZ ;  /* 0x0000000808ff7210 */ /* 0x000fe20007f3e0ff */
[----:B------:R-:W-:Y:S01]  /*0d90*/  IMAD.MOV.U32 R7, RZ, RZ, RZ ;  /* 0x000000ffff077224 */ /* 0x000fe200078e00ff */
[----:B------:R-:W-:Y:S01]  /*0da0*/  LEA.HI R4, R4, R5, RZ, 0x1 ;  /* 0x0000000504047211 */ /* 0x000fe200078f08ff */
[----:B------:R-:W-:-:S04]  /*0db0*/  IMAD.HI.U32 R3, R2, -0x36f0255e, RZ ;  /* 0xc90fdaa202037827 */ /* 0x000fc800078e00ff */
[----:B------:R-:W-:-:S04]  /*0dc0*/  IMAD.WIDE.U32 R6, R13, -0x36f0255e, R6 ;  /* 0xc90fdaa20d067825 */ /* 0x000fc800078e0006 */
[C---:B------:R-:W-:Y:S02]  /*0dd0*/  IMAD R9, R2.reuse, -0x36f0255e, RZ ;  /* 0xc90fdaa202097824 */ /* 0x040fe400078e02ff */
[----:B------:R-:W-:-:S04]  /*0de0*/  IMAD.WIDE.U32 R6, P2, R2, 0x2168c235, R6 ;  /* 0x2168c23502067825 */ /* 0x000fc80007840006 */
[----:B------:R-:W-:Y:S01]  /*0df0*/  IMAD.X R2, RZ, RZ, R3, P2 ;  /* 0x000000ffff027224 */ /* 0x000fe200010e0603 */
[----:B------:R-:W-:Y:S02]  /*0e00*/  IADD3 R3, P2, PT, R9, R7, RZ ;  /* 0x0000000709037210 */ /* 0x000fe40007f5e0ff */
[----:B------:R-:W-:Y:S02]  /*0e10*/  IADD3.X RZ, P1, PT, R6, R6, RZ, P1, !PT ;  /* 0x0000000606ff7210 */ /* 0x000fe40000f3e4ff */
[C---:B------:R-:W-:Y:S01]  /*0e20*/  ISETP.GT.U32.AND P3, PT, R3.reuse, RZ, PT ;  /* 0x000000ff0300720c */ /* 0x040fe20003f64070 */
[----:B------:R-:W-:Y:S01]  /*0e30*/  IMAD.X R2, RZ, RZ, R2, P2 ;  /* 0x000000ffff027224 */ /* 0x000fe200010e0602 */
[----:B------:R-:W-:-:S04]  /*0e40*/  IADD3.X R6, P2, PT, R3, R3, RZ, P1, !PT ;  /* 0x0000000303067210 */ /* 0x000fc80000f5e4ff */
[C---:B------:R-:W-:Y:S01]  /*0e50*/  ISETP.GT.AND.EX P1, PT, R2.reuse, RZ, PT, P3 ;  /* 0x000000ff0200720c */ /* 0x040fe20003f24330 */
[----:B------:R-:W-:-:S03]  /*0e60*/  IMAD.X R7, R2, 0x1, R2, P2 ;  /* 0x0000000102077824 */ /* 0x000fc600010e0602 */
[----:B------:R-:W-:Y:S02]  /*0e70*/  SEL R6, R6, R3, P1 ;  /* 0x0000000306067207 */ /* 0x000fe40000800000 */
[----:B------:R-:W-:Y:S02]  /*0e80*/  SEL R3, R7, R2, P1 ;  /* 0x0000000207037207 */ /* 0x000fe40000800000 */
[----:B------:R-:W-:Y:S02]  /*0e90*/  IADD3 R2, P2, PT, R6, 0x1, RZ ;  /* 0x0000000106027810 */ /* 0x000fe40007f5e0ff */
[----:B------:R-:W-:Y:S02]  /*0ea0*/  SEL R7, RZ, 0xffffffff, !P1 ;  /* 0xffffffffff077807 */ /* 0x000fe40004800000 */
[----:B------:R-:W-:Y:S01]  /*0eb0*/  LOP3.LUT P1, R17, R17, 0x80000000, RZ, 0xc0, !PT ;  /* 0x8000000011117812 */ /* 0x000fe2000782c0ff */
[----:B------:R-:W-:Y:S02]  /*0ec0*/  IMAD.X R3, RZ, RZ, R3, P2 ;  /* 0x000000ffff037224 */ /* 0x000fe400010e0603 */
[----:B------:R-:W-:Y:S01]  /*0ed0*/  IMAD.IADD R0, R7, 0x1, -R0 ;  /* 0x0000000107007824 */ /* 0x000fe200078e0a00 */
[----:B------:R-:W-:-:S02]  /*0ee0*/  @!P0 LOP3.LUT R17, R17, 0x80000000, RZ, 0x3c, !PT ;  /* 0x8000000011118812 */ /* 0x000fc400078e3cff */
[----:B------:R-:W-:Y:S01]  /*0ef0*/  SHF.R.U64 R2, R2, 0xa, R3 ;  /* 0x0000000a02027819 */ /* 0x000fe20000001203 */
[----:B------:R-:W-:-:S03]  /*0f00*/  IMAD.SHL.U32 R0, R0, 0x100000, RZ ;  /* 0x0010000000007824 */ /* 0x000fc600078e00ff */
[----:B------:R-:W-:-:S03]  /*0f10*/  IADD3 R2, P2, PT, R2, 0x1, RZ ;  /* 0x0000000102027810 */ /* 0x000fc60007f5e0ff */
[----:B------:R-:W-:Y:S01]  /*0f20*/  @P1 IMAD.MOV R4, RZ, RZ, -R4 ;  /* 0x000000ffff041224 */ /* 0x000fe200078e0a04 */
[----:B------:R-:W-:-:S04]  /*0f30*/  LEA.HI.X R3, R3, RZ, RZ, 0x16, P2 ;  /* 0x000000ff03037211 */ /* 0x000fc800010fb4ff */
[--C-:B------:R-:W-:Y:S02]  /*0f40*/  SHF.R.U64 R2, R2, 0x1, R3.reuse ;  /* 0x0000000102027819 */ /* 0x100fe40000001203 */
[----:B------:R-:W-:Y:S02]  /*0f50*/  SHF.R.U32.HI R3, RZ, 0x1, R3 ;  /* 0x00000001ff037819 */ /* 0x000fe40000011603 */
[----:B------:R-:W-:-:S04]  /*0f60*/  IADD3 R11, P2, P3, RZ, RZ, R2 ;  /* 0x000000ffff0b7210 */ /* 0x000fc80007b5e002 */
[----:B------:R-:W-:-:S04]  /*0f70*/  IADD3.X R0, PT, PT, R0, 0x3fe00000, R3, P2, P3 ;  /* 0x3fe0000000007810 */ /* 0x000fc800017e6403 */
[----:B------:R-:W-:-:S07]  /*0f80*/  LOP3.LUT R14, R0, R17, RZ, 0xfc, !PT ;  /* 0x00000011000e7212 */ /* 0x000fce00078efcff */
.L_x_47:
[----:B------:R-:W-:Y:S02]  /*0f90*/  IMAD.MOV.U32 R6, RZ, RZ, R11 ;  /* 0x000000ffff067224 */ /* 0x000fe400078e000b */
[----:B------:R-:W-:Y:S02]  /*0fa0*/  IMAD.MOV.U32 R11, RZ, RZ, 0x0 ;  /* 0x00000000ff0b7424 */ /* 0x000fe400078e00ff */
[----:B------:R-:W-:Y:S02]  /*0fb0*/  IMAD.MOV.U32 R0, RZ, RZ, R4 ;  /* 0x000000ffff007224 */ /* 0x000fe400078e0004 */
[----:B------:R-:W-:Y:S01]  /*0fc0*/  IMAD.MOV.U32 R7, RZ, RZ, R14 ;  /* 0x000000ffff077224 */ /* 0x000fe200078e000e */
[----:B------:R-:W-:Y:S06]  /*0fd0*/  RET.REL.NODEC R10 `(_Z6get_GjPdS_P7double2) ;  /* 0xfffffff00a087950 */ /* 0x000fec0003c3ffff */
.L_x_54:
        /* <DEDUP_REMOVED lines=10> */
.L_x_59:


//--------------------- .nv.global.init           --------------------------
	.section	.nv.global.init,"aw",@progbits
	.align	8
.nv.global.init:
	.type		__cudart_i2opi_d,@object
	.size		__cudart_i2opi_d,(.L_0 - __cudart_i2opi_d)
__cudart_i2opi_d:
        /*0000*/ 	.byte	0x08, 0x5d, 0x8d, 0x1f, 0xb1, 0x5f, 0xfb, 0x6b, 0xea, 0x92, 0x52, 0x8a, 0xf7, 0x39, 0x07, 0x3d
        /* <DEDUP_REMOVED lines=8> */
.L_0:


//--------------------- .nv.shared._Z6get_dEiP7double2S0_Pd --------------------------
	.section	.nv.shared._Z6get_dEiP7double2S0_Pd,"aw",@nobits
	.sectionflags	@""
	.align	16
	.zero		1024


//--------------------- .nv.shared.reserved.0     --------------------------
	.section	.nv.shared.reserved.0,"aw",@nobits
	.weak		__nv_reservedSMEM_offset_0_alias
	.size		__nv_reservedSMEM_offset_0_alias, 0, 64
	.other		__nv_reservedSMEM_offset_0_alias,@"STO_CUDA_RESERVED_SHARED STV_DEFAULT"
__nv_reservedSMEM_offset_0_alias:
	.zero		0
	.zero		64


//--------------------- .nv.shared._Z8sum_EtotPdS_ --------------------------
	.section	.nv.shared._Z8sum_EtotPdS_,"aw",@nobits
	.sectionflags	@""
	.align	16
	.zero		1024


//--------------------- .nv.shared._Z5sum_EiPd    --------------------------
	.section	.nv.shared._Z5sum_EiPd,"aw",@nobits
	.sectionflags	@""
	.align	16
	.zero		1024


//--------------------- .nv.shared._Z10get_E_GwkjPdP7double2S_S1_ --------------------------
	.section	.nv.shared._Z10get_E_GwkjPdP7double2S_S1_,"aw",@nobits
	.sectionflags	@""
	.align	16
	.zero		1024


//--------------------- .nv.shared._Z17mult_complex_1tonP7double2S0_S0_ --------------------------
	.section	.nv.shared._Z17mult_complex_1tonP7double2S0_S0_,"aw",@nobits
	.sectionflags	@""
	.align	16
	.zero		1024


//--------------------- .nv.shared._Z17mult_complex_1to1P7double2S0_S0_ --------------------------
	.section	.nv.shared._Z17mult_complex_1to1P7double2S0_S0_,"aw",@nobits
	.sectionflags	@""
	.align	16
	.zero		1024


//--------------------- .nv.shared._Z6get_GjPdS_P7double2 --------------------------
	.section	.nv.shared._Z6get_GjPdS_P7double2,"aw",@nobits
	.sectionflags	@""
	.align	16
	.zero		1024


//--------------------- .nv.constant0._Z6get_dEiP7double2S0_Pd --------------------------
	.section	.nv.constant0._Z6get_dEiP7double2S0_Pd,"a",@progbits
	.sectionflags	@""
	.align	4
.nv.constant0._Z6get_dEiP7double2S0_Pd:
	.zero		928


//--------------------- .nv.constant0._Z8sum_EtotPdS_ --------------------------
	.section	.nv.constant0._Z8sum_EtotPdS_,"a",@progbits
	.sectionflags	@""
	.align	4
.nv.constant0._Z8sum_EtotPdS_:
	.zero		912


//--------------------- .nv.constant0._Z5sum_EiPd --------------------------
	.section	.nv.constant0._Z5sum_EiPd,"a",@progbits
	.sectionflags	@""
	.align	4
.nv.constant0._Z5sum_EiPd:
	.zero		912


//--------------------- .nv.constant0._Z10get_E_GwkjPdP7double2S_S1_ --------------------------
	.section	.nv.constant0._Z10get_E_GwkjPdP7double2S_S1_,"a",@progbits
	.sectionflags	@""
	.align	4
.nv.constant0._Z10get_E_GwkjPdP7double2S_S1_:
	.zero		928


//--------------------- .nv.constant0._Z17mult_complex_1tonP7double2S0_S0_ --------------------------
	.section	.nv.constant0._Z17mult_complex_1tonP7double2S0_S0_,"a",@progbits
	.sectionflags	@""
	.align	4
.nv.constant0._Z17mult_complex_1tonP7double2S0_S0_:
	.zero		920


//--------------------- .nv.constant0._Z17mult_complex_1to1P7double2S0_S0_ --------------------------
	.section	.nv.constant0._Z17mult_complex_1to1P7double2S0_S0_,"a",@progbits
	.sectionflags	@""
	.align	4
.nv.constant0._Z17mult_complex_1to1P7double2S0_S0_:
	.zero		920


//--------------------- .nv.constant0._Z6get_GjPdS_P7double2 --------------------------
	.section	.nv.constant0._Z6get_GjPdS_P7double2,"a",@progbits
	.sectionflags	@""
	.align	4
.nv.constant0._Z6get_GjPdS_P7double2:
	.zero		920


//--------------------- SYMBOLS --------------------------

	.type		.nv.reservedSmem.offset0,@object
	.size		.nv.reservedSmem.offset0,0x4
	.type		.nv.reservedSmem.cap,@object
	.size		.nv.reservedSmem.cap,0x4
